//
// Generated by NVIDIA NVVM Compiler
//
// Compiler Build ID: CL-36424714
// Cuda compilation tools, release 13.0, V13.0.88
// Based on NVVM 20.0.0
//

.version 9.0
.target sm_100
.address_size 64

	// .globl	default_function_kernel0
// _ZZ24default_function_kernel0E15pad_temp_shared has been demoted
// _ZZ24default_function_kernel0E13kernel_shared has been demoted

.visible .entry default_function_kernel0(
	.param .u64 .ptr .align 1 default_function_kernel0_param_0,
	.param .u64 .ptr .align 1 default_function_kernel0_param_1,
	.param .u64 .ptr .align 1 default_function_kernel0_param_2
)
{
	.reg .pred 	%p<81>;
	.reg .b16 	%rs<51>;
	.reg .b32 	%r<152>;
	.reg .b32 	%f<147>;
	.reg .b64 	%rd<35>;
	// demoted variable
	.shared .align 4 .b8 _ZZ24default_function_kernel0E15pad_temp_shared[16128];
	// demoted variable
	.shared .align 4 .b8 _ZZ24default_function_kernel0E13kernel_shared[6912];
	ld.param.u64 	%rd6, [default_function_kernel0_param_0];
	ld.param.u64 	%rd7, [default_function_kernel0_param_1];
	cvta.to.global.u64 	%rd1, %rd7;
	cvta.to.global.u64 	%rd2, %rd6;
	mov.u32 	%r1, %tid.y;
	shl.b32 	%r41, %r1, 2;
	mov.u32 	%r42, %tid.x;
	shl.b32 	%r2, %r42, 1;
	add.s32 	%r3, %r41, %r2;
	mov.u32 	%r4, %ctaid.x;
	mov.u32 	%r43, %tid.z;
	mul.lo.s32 	%r5, %r43, 784;
	mul.lo.s32 	%r6, %r1, 112;
	mul.lo.s32 	%r7, %r42, 56;
	shl.b32 	%r8, %r4, 2;
	mul.lo.s32 	%r44, %r1, 24;
	mad.lo.s32 	%r45, %r43, 168, %r44;
	mad.lo.s32 	%r46, %r42, 12, %r45;
	shl.b32 	%r47, %r46, 2;
	mov.u32 	%r48, _ZZ24default_function_kernel0E15pad_temp_shared;
	add.s32 	%r9, %r48, %r47;
	mul.lo.s32 	%r49, %r1, 11;
	cvt.u16.u32 	%rs1, %r49;
	mul.hi.u16 	%rs2, %rs1, 21846;
	cvt.u32.u16 	%r50, %rs2;
	add.s32 	%r51, %r2, %r50;
	cvt.u16.u32 	%rs3, %r51;
	mul.hi.u16 	%rs4, %rs3, -21845;
	shr.u16 	%rs5, %rs4, 4;
	cvt.u32.u16 	%r52, %rs5;
	add.s32 	%r53, %r43, %r52;
	setp.gt.u32 	%p9, %r53, 23;
	mad.lo.s32 	%r54, %r43, 24, %r2;
	add.s32 	%r55, %r54, %r50;
	setp.gt.u32 	%p10, %r55, 575;
	mad.lo.s32 	%r57, %r43, 72, %r49;
	mul.lo.s32 	%r58, %r42, 6;
	add.s32 	%r59, %r57, %r58;
	setp.gt.u32 	%p11, %r59, 1727;
	add.s32 	%r61, %r49, %r58;
	setp.gt.u32 	%p12, %r61, 71;
	mov.u32 	%r10, %ctaid.z;
	mad.lo.s32 	%r63, %r10, 24, %r43;
	add.s32 	%r64, %r63, %r52;
	setp.gt.u32 	%p13, %r64, 95;
	mul.lo.s32 	%r66, %r10, 41472;
	mul.lo.s16 	%rs6, %rs5, 24;
	sub.s16 	%rs7, %rs3, %rs6;
	mul.lo.s16 	%rs8, %rs7, 9;
	cvt.u32.u16 	%r67, %rs8;
	mul.lo.s16 	%rs9, %rs2, 3;
	sub.s16 	%rs10, %rs1, %rs9;
	cvt.u32.u16 	%r68, %rs10;
	or.b32  	%r69, %r66, %r68;
	add.s32 	%r70, %r69, %r67;
	mad.lo.s32 	%r11, %r53, 1728, %r70;
	shl.b32 	%r71, %r59, 2;
	mov.u32 	%r72, _ZZ24default_function_kernel0E13kernel_shared;
	add.s32 	%r12, %r72, %r71;
	add.s16 	%rs11, %rs1, 1;
	mul.hi.u16 	%rs12, %rs11, 21846;
	cvt.u32.u16 	%r73, %rs12;
	cvt.u16.u32 	%rs13, %r2;
	add.s16 	%rs14, %rs12, %rs13;
	mul.hi.u16 	%rs15, %rs14, 10923;
	shr.u16 	%rs16, %rs15, 2;
	cvt.u32.u16 	%r74, %rs16;
	add.s32 	%r75, %r43, %r74;
	setp.gt.u32 	%p14, %r75, 23;
	add.s32 	%r76, %r54, %r73;
	setp.gt.u32 	%p15, %r76, 575;
	setp.gt.u32 	%p16, %r59, 1726;
	setp.gt.u32 	%p17, %r61, 70;
	add.s32 	%r78, %r63, %r74;
	setp.gt.u32 	%p18, %r78, 95;
	mul.lo.s16 	%rs17, %rs16, 24;
	sub.s16 	%rs18, %rs14, %rs17;
	mul.lo.s16 	%rs19, %rs18, 9;
	cvt.u32.u16 	%r80, %rs19;
	mul.lo.s16 	%rs20, %rs12, 3;
	sub.s16 	%rs21, %rs11, %rs20;
	cvt.u32.u16 	%r81, %rs21;
	or.b32  	%r82, %r66, %r81;
	add.s32 	%r83, %r82, %r80;
	mad.lo.s32 	%r13, %r75, 1728, %r83;
	add.s16 	%rs22, %rs1, 2;
	mul.hi.u16 	%rs23, %rs22, 21846;
	cvt.u32.u16 	%r84, %rs23;
	add.s16 	%rs24, %rs23, %rs13;
	mul.hi.u16 	%rs25, %rs24, 10923;
	shr.u16 	%rs26, %rs25, 2;
	cvt.u32.u16 	%r85, %rs26;
	add.s32 	%r86, %r43, %r85;
	setp.gt.u32 	%p19, %r86, 23;
	add.s32 	%r87, %r54, %r84;
	setp.gt.u32 	%p20, %r87, 575;
	setp.gt.u32 	%p21, %r59, 1725;
	setp.gt.u32 	%p22, %r61, 69;
	add.s32 	%r89, %r63, %r85;
	setp.gt.u32 	%p23, %r89, 95;
	mul.lo.s16 	%rs27, %rs26, 24;
	sub.s16 	%rs28, %rs24, %rs27;
	mul.lo.s16 	%rs29, %rs28, 9;
	cvt.u32.u16 	%r91, %rs29;
	mul.lo.s16 	%rs30, %rs23, 3;
	sub.s16 	%rs31, %rs22, %rs30;
	cvt.u32.u16 	%r92, %rs31;
	or.b32  	%r93, %r66, %r92;
	add.s32 	%r94, %r93, %r91;
	mad.lo.s32 	%r14, %r86, 1728, %r94;
	add.s16 	%rs32, %rs3, 1;
	mul.hi.u16 	%rs33, %rs32, -21845;
	shr.u16 	%rs34, %rs33, 4;
	cvt.u32.u16 	%r95, %rs34;
	add.s32 	%r96, %r43, %r95;
	setp.gt.u32 	%p24, %r96, 23;
	setp.gt.u32 	%p25, %r55, 574;
	setp.gt.u32 	%p26, %r59, 1724;
	setp.gt.u32 	%p27, %r61, 68;
	add.s32 	%r97, %r63, %r95;
	setp.gt.u32 	%p28, %r97, 95;
	mul.lo.s16 	%rs35, %rs34, 24;
	sub.s16 	%rs36, %rs32, %rs35;
	mul.lo.s16 	%rs37, %rs36, 9;
	cvt.u32.u16 	%r99, %rs37;
	add.s32 	%r100, %r69, %r99;
	mad.lo.s32 	%r15, %r96, 1728, %r100;
	add.s16 	%rs38, %rs1, 4;
	mul.hi.u16 	%rs39, %rs38, 21846;
	cvt.u32.u16 	%r101, %rs39;
	add.s16 	%rs40, %rs39, %rs13;
	mul.hi.u16 	%rs41, %rs40, 10923;
	shr.u16 	%rs42, %rs41, 2;
	cvt.u32.u16 	%r102, %rs42;
	add.s32 	%r103, %r43, %r102;
	setp.gt.u32 	%p29, %r103, 23;
	add.s32 	%r104, %r54, %r101;
	setp.gt.u32 	%p30, %r104, 575;
	setp.gt.u32 	%p31, %r59, 1723;
	setp.gt.u32 	%p32, %r61, 67;
	add.s32 	%r106, %r63, %r102;
	setp.gt.u32 	%p33, %r106, 95;
	mul.lo.s16 	%rs43, %rs42, 24;
	sub.s16 	%rs44, %rs40, %rs43;
	mul.lo.s16 	%rs45, %rs44, 9;
	cvt.u32.u16 	%r108, %rs45;
	add.s32 	%r109, %r82, %r108;
	mad.lo.s32 	%r16, %r103, 1728, %r109;
	add.s16 	%rs46, %rs1, 5;
	mul.hi.u16 	%rs47, %rs46, 21846;
	cvt.u32.u16 	%r110, %rs47;
	add.s16 	%rs48, %rs47, %rs13;
	mul.hi.u16 	%rs49, %rs48, 10923;
	shr.u16 	%rs50, %rs49, 2;
	cvt.u32.u16 	%r111, %rs50;
	add.s32 	%r112, %r43, %r111;
	setp.gt.u32 	%p34, %r112, 23;
	add.s32 	%r113, %r54, %r110;
	setp.gt.u32 	%p35, %r113, 575;
	setp.gt.u32 	%p36, %r59, 1722;
	setp.gt.u32 	%p37, %r61, 66;
	setp.ne.s32 	%p38, %r42, 0;
	or.pred  	%p39, %p38, %p37;
	mul.wide.u16 	%r115, %rs47, 9;
	mad.lo.s32 	%r116, %r43, 1728, %r93;
	add.s32 	%r17, %r116, %r115;
	shl.b32 	%r117, %r57, 2;
	add.s32 	%r18, %r72, %r117;
	or.pred  	%p41, %p9, %p10;
	or.pred  	%p42, %p41, %p11;
	or.pred  	%p43, %p42, %p12;
	or.pred  	%p1, %p43, %p13;
	or.pred  	%p44, %p14, %p15;
	or.pred  	%p45, %p44, %p16;
	or.pred  	%p46, %p45, %p17;
	or.pred  	%p2, %p46, %p18;
	or.pred  	%p47, %p19, %p20;
	or.pred  	%p48, %p47, %p21;
	or.pred  	%p49, %p48, %p22;
	or.pred  	%p3, %p49, %p23;
	or.pred  	%p50, %p24, %p25;
	or.pred  	%p51, %p50, %p26;
	or.pred  	%p52, %p51, %p27;
	or.pred  	%p4, %p52, %p28;
	or.pred  	%p53, %p29, %p30;
	or.pred  	%p54, %p53, %p31;
	or.pred  	%p55, %p54, %p32;
	or.pred  	%p5, %p55, %p33;
	or.pred  	%p56, %p34, %p35;
	or.pred  	%p57, %p56, %p36;
	or.pred  	%p6, %p57, %p39;
	shl.b32 	%r118, %r42, 3;
	add.s32 	%r119, %r44, %r118;
	add.s32 	%r19, %r48, %r119;
	mad.lo.s32 	%r120, %r43, 288, %r72;
	add.s32 	%r20, %r120, 8;
	mov.f32 	%f139, 0f00000000;
	mov.b32 	%r148, 0;
	mov.f32 	%f140, %f139;
	mov.f32 	%f141, %f139;
	mov.f32 	%f142, %f139;
	mov.f32 	%f143, %f139;
	mov.f32 	%f144, %f139;
	mov.f32 	%f145, %f139;
	mov.f32 	%f146, %f139;
$L__BB0_1:
	mul.lo.s32 	%r22, %r148, 18816;
	add.s32 	%r122, %r5, %r6;
	add.s32 	%r123, %r122, %r7;
	add.s32 	%r124, %r123, %r8;
	add.s32 	%r125, %r124, %r22;
	add.s32 	%r23, %r125, -29;
	mul.lo.s32 	%r126, %r148, 216;
	add.s32 	%r24, %r11, %r126;
	add.s32 	%r25, %r13, %r126;
	add.s32 	%r26, %r14, %r126;
	add.s32 	%r27, %r15, %r126;
	add.s32 	%r28, %r16, %r126;
	add.s32 	%r29, %r17, %r126;
	mov.b32 	%r149, 0;
	cvt.u64.u32 	%rd13, %r22;
$L__BB0_2:
	setp.eq.s32 	%p58, %r4, 0;
	bar.sync 	0;
	or.b32  	%r31, %r149, %r3;
	setp.eq.s32 	%p59, %r31, 0;
	mul.lo.s32 	%r32, %r149, 28;
	add.s32 	%r127, %r23, %r32;
	mul.wide.s32 	%rd8, %r127, 4;
	add.s64 	%rd3, %rd2, %rd8;
	mov.f32 	%f127, 0f00000000;
	or.pred  	%p60, %p58, %p59;
	@%p60 bra 	$L__BB0_4;
	ld.global.nc.f32 	%f127, [%rd3];
$L__BB0_4:
	st.shared.f32 	[%r9], %f127;
	setp.eq.s32 	%p61, %r31, 0;
	mov.f32 	%f128, 0f00000000;
	@%p61 bra 	$L__BB0_6;
	ld.global.nc.f32 	%f128, [%rd3+4];
$L__BB0_6:
	setp.eq.s32 	%p62, %r31, 0;
	st.shared.f32 	[%r9+4], %f128;
	mov.f32 	%f129, 0f00000000;
	@%p62 bra 	$L__BB0_8;
	ld.global.nc.f32 	%f129, [%rd3+8];
$L__BB0_8:
	setp.eq.s32 	%p63, %r31, 0;
	st.shared.f32 	[%r9+8], %f129;
	mov.f32 	%f130, 0f00000000;
	@%p63 bra 	$L__BB0_10;
	ld.global.nc.f32 	%f130, [%rd3+12];
$L__BB0_10:
	setp.eq.s32 	%p64, %r31, 0;
	st.shared.f32 	[%r9+12], %f130;
	mov.f32 	%f131, 0f00000000;
	@%p64 bra 	$L__BB0_12;
	ld.global.nc.f32 	%f131, [%rd3+16];
$L__BB0_12:
	setp.eq.s32 	%p65, %r31, 0;
	setp.gt.u32 	%p66, %r4, 5;
	st.shared.f32 	[%r9+16], %f131;
	mov.f32 	%f132, 0f00000000;
	or.pred  	%p67, %p65, %p66;
	@%p67 bra 	$L__BB0_14;
	ld.global.nc.f32 	%f132, [%rd3+20];
$L__BB0_14:
	setp.eq.s32 	%p68, %r4, 0;
	st.shared.f32 	[%r9+20], %f132;
	add.s32 	%r33, %r149, %r3;
	setp.gt.u32 	%p69, %r33, 27;
	mov.f32 	%f133, 0f00000000;
	or.pred  	%p70, %p68, %p69;
	@%p70 bra 	$L__BB0_16;
	add.s32 	%r130, %r127, 28;
	mul.wide.u32 	%rd9, %r130, 4;
	add.s64 	%rd10, %rd2, %rd9;
	ld.global.nc.f32 	%f133, [%rd10];
$L__BB0_16:
	setp.gt.u32 	%p71, %r33, 27;
	st.shared.f32 	[%r9+24], %f133;
	mov.f32 	%f134, 0f00000000;
	@%p71 bra 	$L__BB0_18;
	add.s32 	%r132, %r127, 29;
	mul.wide.u32 	%rd11, %r132, 4;
	add.s64 	%rd12, %rd2, %rd11;
	ld.global.nc.f32 	%f134, [%rd12];
$L__BB0_18:
	setp.gt.u32 	%p72, %r33, 27;
	st.shared.f32 	[%r9+28], %f134;
	cvt.u64.u32 	%rd14, %r124;
	cvt.u64.u32 	%rd15, %r32;
	add.s64 	%rd16, %rd14, %rd13;
	add.s64 	%rd17, %rd16, %rd15;
	shl.b64 	%rd18, %rd17, 2;
	add.s64 	%rd4, %rd2, %rd18;
	mov.f32 	%f135, 0f00000000;
	@%p72 bra 	$L__BB0_20;
	ld.global.nc.f32 	%f135, [%rd4+4];
$L__BB0_20:
	setp.gt.u32 	%p73, %r33, 27;
	st.shared.f32 	[%r9+32], %f135;
	mov.f32 	%f136, 0f00000000;
	@%p73 bra 	$L__BB0_22;
	ld.global.nc.f32 	%f136, [%rd4+8];
$L__BB0_22:
	setp.gt.u32 	%p75, %r33, 27;
	st.shared.f32 	[%r9+36], %f136;
	mov.f32 	%f137, 0f00000000;
	mov.pred 	%p80, 0;
	@%p75 bra 	$L__BB0_24;
	setp.lt.u32 	%p80, %r4, 6;
	ld.global.nc.f32 	%f137, [%rd4+12];
$L__BB0_24:
	st.shared.f32 	[%r9+40], %f137;
	mov.f32 	%f138, 0f00000000;
	not.pred 	%p76, %p80;
	@%p76 bra 	$L__BB0_26;
	ld.global.nc.f32 	%f138, [%rd4+16];
$L__BB0_26:
	st.shared.f32 	[%r9+44], %f138;
	@%p1 bra 	$L__BB0_28;
	mad.lo.s32 	%r136, %r149, 3, %r24;
	mul.wide.u32 	%rd19, %r136, 4;
	add.s64 	%rd20, %rd1, %rd19;
	ld.global.nc.f32 	%f70, [%rd20];
	st.shared.f32 	[%r12], %f70;
$L__BB0_28:
	@%p2 bra 	$L__BB0_30;
	mad.lo.s32 	%r137, %r149, 3, %r25;
	mul.wide.u32 	%rd21, %r137, 4;
	add.s64 	%rd22, %rd1, %rd21;
	ld.global.nc.f32 	%f71, [%rd22];
	st.shared.f32 	[%r12+4], %f71;
$L__BB0_30:
	@%p3 bra 	$L__BB0_32;
	mad.lo.s32 	%r138, %r149, 3, %r26;
	mul.wide.u32 	%rd23, %r138, 4;
	add.s64 	%rd24, %rd1, %rd23;
	ld.global.nc.f32 	%f72, [%rd24];
	st.shared.f32 	[%r12+8], %f72;
$L__BB0_32:
	@%p4 bra 	$L__BB0_34;
	mad.lo.s32 	%r139, %r149, 3, %r27;
	mul.wide.u32 	%rd25, %r139, 4;
	add.s64 	%rd26, %rd1, %rd25;
	ld.global.nc.f32 	%f73, [%rd26];
	st.shared.f32 	[%r12+12], %f73;
$L__BB0_34:
	@%p5 bra 	$L__BB0_36;
	mad.lo.s32 	%r140, %r149, 3, %r28;
	mul.wide.u32 	%rd27, %r140, 4;
	add.s64 	%rd28, %rd1, %rd27;
	ld.global.nc.f32 	%f74, [%rd28];
	st.shared.f32 	[%r12+16], %f74;
$L__BB0_36:
	@%p6 bra 	$L__BB0_38;
	mad.lo.s32 	%r141, %r149, 3, %r29;
	mul.wide.u32 	%rd29, %r141, 4;
	add.s64 	%rd30, %rd1, %rd29;
	ld.global.nc.f32 	%f75, [%rd30];
	st.shared.f32 	[%r18+20], %f75;
$L__BB0_38:
	bar.sync 	0;
	mov.b32 	%r151, 336;
	mov.u32 	%r150, %r20;
$L__BB0_39:
	add.s32 	%r143, %r19, %r151;
	ld.shared.f32 	%f76, [%r143+-336];
	ld.shared.f32 	%f77, [%r143+-168];
	ld.shared.f32 	%f78, [%r143];
	ld.shared.f32 	%f79, [%r143+168];
	ld.shared.f32 	%f80, [%r143+-332];
	ld.shared.f32 	%f81, [%r143+-164];
	ld.shared.f32 	%f82, [%r143+4];
	ld.shared.f32 	%f83, [%r143+172];
	ld.shared.f32 	%f84, [%r143+-328];
	ld.shared.f32 	%f85, [%r143+-160];
	ld.shared.f32 	%f86, [%r143+8];
	ld.shared.f32 	%f87, [%r143+176];
	ld.shared.f32 	%f88, [%r143+-324];
	ld.shared.f32 	%f89, [%r143+-156];
	ld.shared.f32 	%f90, [%r143+12];
	ld.shared.f32 	%f91, [%r143+180];
	ld.shared.f32 	%f92, [%r150+-8];
	ld.shared.f32 	%f93, [%r150+-4];
	ld.shared.f32 	%f94, [%r150];
	fma.rn.f32 	%f95, %f76, %f92, %f146;
	fma.rn.f32 	%f96, %f77, %f92, %f144;
	fma.rn.f32 	%f97, %f78, %f92, %f142;
	fma.rn.f32 	%f98, %f79, %f92, %f140;
	fma.rn.f32 	%f99, %f80, %f92, %f145;
	fma.rn.f32 	%f100, %f81, %f92, %f143;
	fma.rn.f32 	%f101, %f82, %f92, %f141;
	fma.rn.f32 	%f102, %f83, %f92, %f139;
	fma.rn.f32 	%f103, %f80, %f93, %f95;
	fma.rn.f32 	%f104, %f81, %f93, %f96;
	fma.rn.f32 	%f105, %f82, %f93, %f97;
	fma.rn.f32 	%f106, %f83, %f93, %f98;
	fma.rn.f32 	%f107, %f84, %f93, %f99;
	fma.rn.f32 	%f108, %f85, %f93, %f100;
	fma.rn.f32 	%f109, %f86, %f93, %f101;
	fma.rn.f32 	%f110, %f87, %f93, %f102;
	fma.rn.f32 	%f146, %f84, %f94, %f103;
	fma.rn.f32 	%f144, %f85, %f94, %f104;
	fma.rn.f32 	%f142, %f86, %f94, %f105;
	fma.rn.f32 	%f140, %f87, %f94, %f106;
	fma.rn.f32 	%f145, %f88, %f94, %f107;
	fma.rn.f32 	%f143, %f89, %f94, %f108;
	fma.rn.f32 	%f141, %f90, %f94, %f109;
	fma.rn.f32 	%f139, %f91, %f94, %f110;
	add.s32 	%r151, %r151, 672;
	add.s32 	%r150, %r150, 12;
	setp.ne.s32 	%p77, %r151, 16464;
	@%p77 bra 	$L__BB0_39;
	add.s32 	%r149, %r149, 1;
	setp.ne.s32 	%p78, %r149, 3;
	@%p78 bra 	$L__BB0_2;
	add.s32 	%r148, %r148, 1;
	setp.ne.s32 	%p79, %r148, 8;
	@%p79 bra 	$L__BB0_1;
	ld.param.u64 	%rd34, [default_function_kernel0_param_2];
	cvta.to.global.u64 	%rd31, %rd34;
	mad.lo.s32 	%r144, %r10, 18816, %r5;
	mad.lo.s32 	%r145, %r1, 28, %r144;
	add.s32 	%r146, %r145, %r8;
	add.s32 	%r147, %r146, %r2;
	mul.wide.u32 	%rd32, %r147, 4;
	add.s64 	%rd33, %rd31, %rd32;
	st.global.f32 	[%rd33], %f146;
	st.global.f32 	[%rd33+784], %f144;
	st.global.f32 	[%rd33+1568], %f142;
	st.global.f32 	[%rd33+2352], %f140;
	st.global.f32 	[%rd33+4], %f145;
	st.global.f32 	[%rd33+788], %f143;
	st.global.f32 	[%rd33+1572], %f141;
	st.global.f32 	[%rd33+2356], %f139;
	ret;

}


// ===== COMPILED SASS (sm_100) =====

	.target	sm_100

	.elftype	@"ET_EXEC"


//--------------------- .note.nv.tkinfo           --------------------------
	.section	.note.nv.tkinfo,"",@"SHT_NOTE"
	.sectionflags	@"SHF_NOTE_NV_TKINFO"
	.tkinfo
        /*0018*/ 	.word	0x00000002
        /*0030*/ 	.string	""
        /*0030*/ 	.string	"ptxas"
        /*0030*/ 	.string	"Cuda compilation tools, release 13.0, V13.0.88"
        /*0030*/ 	.string	"Build cuda_13.0.r13.0/compiler.36424714_0"
        /*0030*/ 	.string	"-arch sm_100 -m 64 "



//--------------------- .note.nv.cuinfo           --------------------------
	.section	.note.nv.cuinfo,"",@"SHT_NOTE"
	.sectionflags	@"SHF_NOTE_NV_CUINFO"
        /*0018*/ 	.short	0x0002
        /*001a*/ 	.short	0x0064
        /*001c*/ 	.short	0x0082
	.zero		2


//--------------------- .nv.info                  --------------------------
	.section	.nv.info,"",@"SHT_CUDA_INFO"
	.align	4


	//----- nvinfo : EIATTR_REGCOUNT
	.align		4
        /*0000*/ 	.byte	0x04, 0x2f
        /*0002*/ 	.short	(.L_1 - .L_0)
	.align		4
.L_0:
        /*0004*/ 	.word	index@(default_function_kernel0)
        /*0008*/ 	.word	0x0000002f


	//----- nvinfo : EIATTR_FRAME_SIZE
	.align		4
.L_1:
        /*000c*/ 	.byte	0x04, 0x11
        /*000e*/ 	.short	(.L_3 - .L_2)
	.align		4
.L_2:
        /*0010*/ 	.word	index@(default_function_kernel0)
        /*0014*/ 	.word	0x00000000


	//----- nvinfo : EIATTR_MIN_STACK_SIZE
	.align		4
.L_3:
        /*0018*/ 	.byte	0x04, 0x12
        /*001a*/ 	.short	(.L_5 - .L_4)
	.align		4
.L_4:
        /*001c*/ 	.word	index@(default_function_kernel0)
        /*0020*/ 	.word	0x00000000
.L_5:


//--------------------- .nv.compat                --------------------------
	.section	.nv.compat,"",@"SHT_CUDA_COMPAT_INFO"
	.align	4
        /*0000*/ 	.byte	0x02, 0x09, 0x00, 0x00, 0x02, 0x02, 0x01, 0x00, 0x02, 0x05, 0x05, 0x00, 0x03, 0x07, 0x01, 0x01
        /*0010*/ 	.byte	0x02, 0x03, 0x00, 0x00, 0x02, 0x06, 0x01, 0x00, 0x04, 0x0b, 0x08, 0x00, 0x09, 0x00, 0x00, 0x00
        /*0020*/ 	.byte	0x00, 0x00, 0x00, 0x00


//--------------------- .nv.info.default_function_kernel0 --------------------------
	.section	.nv.info.default_function_kernel0,"",@"SHT_CUDA_INFO"
	.sectionflags	@""
	.align	4


	//----- nvinfo : EIATTR_CUDA_API_VERSION
	.align		4
        /*0000*/ 	.byte	0x04, 0x37
        /*0002*/ 	.short	(.L_7 - .L_6)
.L_6:
        /*0004*/ 	.word	0x00000082


	//----- nvinfo : EIATTR_KPARAM_INFO
	.align		4
.L_7:
        /*0008*/ 	.byte	0x04, 0x17
        /*000a*/ 	.short	(.L_9 - .L_8)
.L_8:
        /*000c*/ 	.word	0x00000000
        /*0010*/ 	.short	0x0002
        /*0012*/ 	.short	0x0010
        /*0014*/ 	.byte	0x00, 0xf5, 0x21, 0x00


	//----- nvinfo : EIATTR_KPARAM_INFO
	.align		4
.L_9:
        /*0018*/ 	.byte	0x04, 0x17
        /*001a*/ 	.short	(.L_11 - .L_10)
.L_10:
        /*001c*/ 	.word	0x00000000
        /*0020*/ 	.short	0x0001
        /*0022*/ 	.short	0x0008
        /*0024*/ 	.byte	0x00, 0xf5, 0x21, 0x00


	//----- nvinfo : EIATTR_KPARAM_INFO
	.align		4
.L_11:
        /*0028*/ 	.byte	0x04, 0x17
        /*002a*/ 	.short	(.L_13 - .L_12)
.L_12:
        /*002c*/ 	.word	0x00000000
        /*0030*/ 	.short	0x0000
        /*0032*/ 	.short	0x0000
        /*0034*/ 	.byte	0x00, 0xf5, 0x21, 0x00


	//----- nvinfo : EIATTR_SPARSE_MMA_MASK
	.align		4
.L_13:
        /*0038*/ 	.byte	0x03, 0x50
        /*003a*/ 	.short	0x0000


	//----- nvinfo : EIATTR_MAXREG_COUNT
	.align		4
        /*003c*/ 	.byte	0x03, 0x1b
        /*003e*/ 	.short	0x00ff


	//----- nvinfo : EIATTR_NUM_BARRIERS
	.align		4
        /*0040*/ 	.byte	0x02, 0x4c
        /*0042*/ 	.byte	0x01
	.zero		1


	//----- nvinfo : EIATTR_MERCURY_ISA_VERSION
	.align		4
        /*0044*/ 	.byte	0x03, 0x5f
        /*0046*/ 	.short	0x0101


	//----- nvinfo : EIATTR_VRC_CTA_INIT_COUNT
	.align		4
        /*0048*/ 	.byte	0x02, 0x4a
	.zero		1
	.zero		1


	//----- nvinfo : EIATTR_EXIT_INSTR_OFFSETS
	.align		4
        /*004c*/ 	.byte	0x04, 0x1c
        /*004e*/ 	.short	(.L_15 - .L_14)


	//   ....[0]....
.L_14:
        /*0050*/ 	.word	0x00001db0


	//----- nvinfo : EIATTR_CBANK_PARAM_SIZE
	.align		4
.L_15:
        /*0054*/ 	.byte	0x03, 0x19
        /*0056*/ 	.short	0x0018


	//----- nvinfo : EIATTR_PARAM_CBANK
	.align		4
        /*0058*/ 	.byte	0x04, 0x0a
        /*005a*/ 	.short	(.L_17 - .L_16)
	.align		4
.L_16:
        /*005c*/ 	.word	index@(.nv.constant0.default_function_kernel0)
        /*0060*/ 	.short	0x0380
        /*0062*/ 	.short	0x0018


	//----- nvinfo : EIATTR_SW_WAR
	.align		4
.L_17:
        /*0064*/ 	.byte	0x04, 0x36
        /*0066*/ 	.short	(.L_19 - .L_18)
.L_18:
        /*0068*/ 	.word	0x00000008
.L_19:


//--------------------- .nv.callgraph             --------------------------
	.section	.nv.callgraph,"",@"SHT_CUDA_CALLGRAPH"
	.align	4
	.sectionentsize	8
	.align		4
        /*0000*/ 	.word	0x00000000
	.align		4
        /*0004*/ 	.word	0xffffffff
	.align		4
        /*0008*/ 	.word	0x00000000
	.align		4
        /*000c*/ 	.word	0xfffffffe
	.align		4
        /*0010*/ 	.word	0x00000000
	.align		4
        /*0014*/ 	.word	0xfffffffd
	.align		4
        /*0018*/ 	.word	0x00000000
	.align		4
        /*001c*/ 	.word	0xfffffffc


//--------------------- .text.default_function_kernel0 --------------------------
	.section	.text.default_function_kernel0,"ax",@progbits
	.align	128
        .global         default_function_kernel0
        .type           default_function_kernel0,@function
        .size           default_function_kernel0,(.L_x_4 - default_function_kernel0)
        .other          default_function_kernel0,@"STO_CUDA_ENTRY STV_DEFAULT"
default_function_kernel0:
.text.default_function_kernel0:
[----:B------:R-:W-:Y:S01]  /*0000*/  LDC R1, c[0x0][0x37c] ;  /* 0x0000df00ff017b82 */ /* 0x000fe20000000800 */
[----:B------:R-:W0:Y:S01]  /*0010*/  S2R R11, SR_TID.Y ;  /* 0x00000000000b7919 */ /* 0x000e220000002200 */
[----:B------:R-:W-:Y:S02]  /*0020*/  MOV R2, 0x400 ;  /* 0x0000040000027802 */ /* 0x000fe40000000f00 */
[----:B------:R-:W-:Y:S02]  /*0030*/  CS2R R36, SRZ ;  /* 0x0000000000247805 */ /* 0x000fe4000001ff00 */
[----:B------:R-:W-:Y:S01]  /*0040*/  CS2R R32, SRZ ;  /* 0x0000000000207805 */ /* 0x000fe2000001ff00 */
[----:B------:R-:W1:Y:S01]  /*0050*/  S2R R0, SR_TID.Z ;  /* 0x0000000000007919 */ /* 0x000e620000002300 */
[----:B------:R-:W-:Y:S01]  /*0060*/  IADD3 R6, PT, PT, R2, 0x3f00, RZ ;  /* 0x00003f0002067810 */ /* 0x000fe20007ffe0ff */
[----:B------:R-:W-:Y:S01]  /*0070*/  IMAD.MOV.U32 R35, RZ, RZ, RZ ;  /* 0x000000ffff237224 */ /* 0x000fe200078e00ff */
[----:B------:R-:W-:Y:S01]  /*0080*/  MOV R31, RZ ;  /* 0x000000ff001f7202 */ /* 0x000fe20000000f00 */
[----:B------:R-:W2:Y:S01]  /*0090*/  S2R R10, SR_TID.X ;  /* 0x00000000000a7919 */ /* 0x000ea20000002100 */
[----:B------:R-:W3:Y:S01]  /*00a0*/  LDCU.64 UR6, c[0x0][0x358] ;  /* 0x00006b00ff0677ac */ /* 0x000ee20008000a00 */
[----:B------:R-:W4:Y:S01]  /*00b0*/  S2R R9, SR_CgaCtaId ;  /* 0x0000000000097919 */ /* 0x000f220000008800 */
[----:B0-----:R-:W-:-:S02]  /*00c0*/  IMAD R3, R11, 0x18, RZ ;  /* 0x000000180b037824 */ /* 0x001fc400078e02ff */
[----:B------:R-:W-:Y:S02]  /*00d0*/  IMAD R11, R11, 0xb, RZ ;  /* 0x0000000b0b0b7824 */ /* 0x000fe400078e02ff */
[----:B-1----:R-:W-:Y:S02]  /*00e0*/  IMAD R5, R0, 0xa8, R3 ;  /* 0x000000a800057824 */ /* 0x002fe400078e0203 */
[C---:B------:R-:W-:Y:S01]  /*00f0*/  VIADD R13, R11.reuse, 0x1 ;  /* 0x000000010b0d7836 */ /* 0x040fe20000000000 */
[----:B------:R-:W-:Y:S01]  /*0100*/  IADD3 R12, PT, PT, R11, 0x2, RZ ;  /* 0x000000020b0c7810 */ /* 0x000fe20007ffe0ff */
[C---:B--2---:R-:W-:Y:S01]  /*0110*/  IMAD R5, R10.reuse, 0xc, R5 ;  /* 0x0000000c0a057824 */ /* 0x044fe200078e0205 */
[C---:B------:R-:W-:Y:S02]  /*0120*/  SHF.L.U32 R4, R10.reuse, 0x1, RZ ;  /* 0x000000010a047819 */ /* 0x040fe400000006ff */
[----:B------:R-:W-:Y:S02]  /*0130*/  LEA R7, R10, R3, 0x3 ;  /* 0x000000030a077211 */ /* 0x000fe400078e18ff */
[----:B----4-:R-:W-:Y:S01]  /*0140*/  LEA R2, R9, R2, 0x18 ;  /* 0x0000000209027211 */ /* 0x010fe200078ec0ff */
[----:B------:R-:W-:Y:S01]  /*0150*/  IMAD R14, R0, 0x18, R4 ;  /* 0x00000018000e7824 */ /* 0x000fe200078e0204 */
[----:B------:R-:W-:-:S02]  /*0160*/  LOP3.LUT R8, R12, 0xffff, RZ, 0xc0, !PT ;  /* 0x0000ffff0c087812 */ /* 0x000fc400078ec0ff */
[----:B------:R-:W-:Y:S02]  /*0170*/  LEA R27, R5, R2, 0x2 ;  /* 0x00000002051b7211 */ /* 0x000fe400078e10ff */
[----:B------:R-:W-:Y:S01]  /*0180*/  LOP3.LUT R5, R11, 0xffff, RZ, 0xc0, !PT ;  /* 0x0000ffff0b057812 */ /* 0x000fe200078ec0ff */
[----:B------:R-:W-:Y:S01]  /*0190*/  IMAD R8, R8, 0x5556, RZ ;  /* 0x0000555608087824 */ /* 0x000fe200078e02ff */
[----:B------:R-:W-:Y:S02]  /*01a0*/  LEA R3, R9, R6, 0x18 ;  /* 0x0000000609037211 */ /* 0x000fe400078ec0ff */
[----:B------:R-:W-:Y:S01]  /*01b0*/  IADD3 R6, PT, PT, R2, R7, RZ ;  /* 0x0000000702067210 */ /* 0x000fe20007ffe0ff */
[----:B------:R-:W-:Y:S01]  /*01c0*/  IMAD R15, R5, 0x5556, RZ ;  /* 0x00005556050f7824 */ /* 0x000fe200078e02ff */
[C---:B------:R-:W-:Y:S02]  /*01d0*/  IADD3 R5, PT, PT, R11.reuse, 0x5, RZ ;  /* 0x000000050b057810 */ /* 0x040fe40007ffe0ff */
[----:B------:R-:W-:-:S02]  /*01e0*/  IADD3 R2, PT, PT, R11, 0x4, RZ ;  /* 0x000000040b027810 */ /* 0x000fc40007ffe0ff */
[----:B------:R-:W-:Y:S02]  /*01f0*/  SHF.R.U32.HI R15, RZ, 0x10, R15 ;  /* 0x00000010ff0f7819 */ /* 0x000fe4000001160f */
[----:B------:R-:W-:Y:S02]  /*0200*/  LOP3.LUT R7, R13, 0xffff, RZ, 0xc0, !PT ;  /* 0x0000ffff0d077812 */ /* 0x000fe400078ec0ff */
[----:B------:R-:W-:Y:S02]  /*0210*/  LOP3.LUT R5, R5, 0xffff, RZ, 0xc0, !PT ;  /* 0x0000ffff05057812 */ /* 0x000fe400078ec0ff */
[----:B------:R-:W-:Y:S01]  /*0220*/  IADD3 R9, PT, PT, R15, R14, RZ ;  /* 0x0000000e0f097210 */ /* 0x000fe20007ffe0ff */
[----:B------:R-:W-:Y:S01]  /*0230*/  IMAD R7, R7, 0x5556, RZ ;  /* 0x0000555607077824 */ /* 0x000fe200078e02ff */
[----:B------:R-:W-:Y:S02]  /*0240*/  LOP3.LUT R2, R2, 0xffff, RZ, 0xc0, !PT ;  /* 0x0000ffff02027812 */ /* 0x000fe400078ec0ff */
[----:B------:R-:W-:-:S02]  /*0250*/  ISETP.GT.U32.AND P0, PT, R9, 0x23f, PT ;  /* 0x0000023f0900780c */ /* 0x000fc40003f04070 */
[----:B------:R-:W-:Y:S01]  /*0260*/  ISETP.GT.U32.AND P2, PT, R9, 0x23e, PT ;  /* 0x0000023e0900780c */ /* 0x000fe20003f44070 */
[----:B------:R-:W-:Y:S01]  /*0270*/  IMAD R9, R5, 0x5556, RZ ;  /* 0x0000555605097824 */ /* 0x000fe200078e02ff */
[----:B------:R-:W-:Y:S01]  /*0280*/  SHF.R.U32.HI R19, RZ, 0x10, R8 ;  /* 0x00000010ff137819 */ /* 0x000fe20000011608 */
[----:B------:R-:W-:Y:S01]  /*0290*/  IMAD R21, R2, 0x5556, RZ ;  /* 0x0000555602157824 */ /* 0x000fe200078e02ff */
[----:B------:R-:W-:Y:S01]  /*02a0*/  SHF.R.U32.HI R17, RZ, 0x10, R7 ;  /* 0x00000010ff117819 */ /* 0x000fe20000011607 */
[----:B------:R-:W0:Y:S01]  /*02b0*/  S2R R5, SR_CTAID.Z ;  /* 0x0000000000057919 */ /* 0x000e220000002700 */
[----:B------:R-:W-:Y:S01]  /*02c0*/  SHF.R.U32.HI R9, RZ, 0x10, R9 ;  /* 0x00000010ff097819 */ /* 0x000fe20000011609 */
[----:B------:R-:W-:Y:S01]  /*02d0*/  IMAD.IADD R7, R14, 0x1, R19 ;  /* 0x000000010e077824 */ /* 0x000fe200078e0213 */
[----:B------:R-:W-:Y:S02]  /*02e0*/  LEA.HI R8, R21, R14, RZ, 0x10 ;  /* 0x0000000e15087211 */ /* 0x000fe400078f80ff */
[----:B------:R-:W-:-:S02]  /*02f0*/  IADD3 R16, PT, PT, R4, R9, RZ ;  /* 0x0000000904107210 */ /* 0x000fc40007ffe0ff */
[CC--:B------:R-:W-:Y:S01]  /*0300*/  IADD3 R2, PT, PT, R14.reuse, R17.reuse, RZ ;  /* 0x000000110e027210 */ /* 0x0c0fe20007ffe0ff */
[----:B------:R-:W-:Y:S01]  /*0310*/  IMAD.IADD R14, R14, 0x1, R9 ;  /* 0x000000010e0e7824 */ /* 0x000fe200078e0209 */
[----:B------:R-:W-:Y:S02]  /*0320*/  ISETP.GT.U32.AND P4, PT, R7, 0x23f, PT ;  /* 0x0000023f0700780c */ /* 0x000fe40003f84070 */
[----:B------:R-:W-:Y:S02]  /*0330*/  ISETP.GT.U32.AND P1, PT, R8, 0x23f, PT ;  /* 0x0000023f0800780c */ /* 0x000fe40003f24070 */
[C---:B------:R-:W-:Y:S02]  /*0340*/  IADD3 R7, PT, PT, R4.reuse, R17, RZ ;  /* 0x0000001104077210 */ /* 0x040fe40007ffe0ff */
[----:B------:R-:W-:Y:S02]  /*0350*/  PRMT R17, R17, 0x9910, RZ ;  /* 0x0000991011117816 */ /* 0x000fe400000000ff */
[----:B------:R-:W-:-:S02]  /*0360*/  IADD3 R8, PT, PT, R4, R19, RZ ;  /* 0x0000001304087210 */ /* 0x000fc40007ffe0ff */
[----:B------:R-:W-:Y:S02]  /*0370*/  PRMT R19, R19, 0x9910, RZ ;  /* 0x0000991013137816 */ /* 0x000fe400000000ff */
[----:B------:R-:W-:Y:S02]  /*0380*/  LOP3.LUT R18, R16, 0xffff, RZ, 0xc0, !PT ;  /* 0x0000ffff10127812 */ /* 0x000fe400078ec0ff */
[----:B------:R-:W-:Y:S02]  /*0390*/  ISETP.GT.U32.AND P3, PT, R2, 0x23f, PT ;  /* 0x0000023f0200780c */ /* 0x000fe40003f64070 */
[----:B------:R-:W-:Y:S02]  /*03a0*/  LEA.HI R2, R21, R4, RZ, 0x10 ;  /* 0x0000000415027211 */ /* 0x000fe400078f80ff */
[----:B------:R-:W-:Y:S02]  /*03b0*/  IADD3 R4, PT, PT, R4, R15, RZ ;  /* 0x0000000f04047210 */ /* 0x000fe40007ffe0ff */
[----:B------:R-:W-:Y:S01]  /*03c0*/  PRMT R20, R15, 0x9910, RZ ;  /* 0x000099100f147816 */ /* 0x000fe200000000ff */
[----:B------:R-:W-:Y:S01]  /*03d0*/  IMAD R15, R17, 0x3, RZ ;  /* 0x00000003110f7824 */ /* 0x000fe200078e02ff */
[----:B------:R-:W-:Y:S01]  /*03e0*/  MOV R16, R19 ;  /* 0x0000001300107202 */ /* 0x000fe20000000f00 */
[----:B------:R-:W-:Y:S01]  /*03f0*/  IMAD R19, R18, 0x2aab, RZ ;  /* 0x00002aab12137824 */ /* 0x000fe200078e02ff */
[----:B------:R-:W-:-:S02]  /*0400*/  ISETP.GT.U32.AND P5, PT, R14, 0x23f, PT ;  /* 0x0000023f0e00780c */ /* 0x000fc40003fa4070 */
[----:B------:R-:W-:Y:S01]  /*0410*/  IADD3 R18, PT, PT, RZ, -R15, RZ ;  /* 0x8000000fff127210 */ /* 0x000fe20007ffe0ff */
[----:B------:R-:W-:Y:S01]  /*0420*/  IMAD R16, R16, 0x3, RZ ;  /* 0x0000000310107824 */ /* 0x000fe200078e02ff */
[----:B------:R-:W-:Y:S02]  /*0430*/  LEA.HI R15, R19, R0, RZ, 0xe ;  /* 0x00000000130f7211 */ /* 0x000fe400078f70ff */
[----:B------:R-:W-:Y:S01]  /*0440*/  MOV R17, R20 ;  /* 0x0000001400117202 */ /* 0x000fe20000000f00 */
[--C-:B------:R-:W-:Y:S01]  /*0450*/  IMAD R20, R10, 0x6, R11.reuse ;  /* 0x000000060a147824 */ /* 0x100fe200078e020b */
[----:B------:R-:W-:Y:S02]  /*0460*/  ISETP.GT.U32.OR P5, PT, R15, 0x17, P5 ;  /* 0x000000170f00780c */ /* 0x000fe40002fa4470 */
[----:B------:R-:W-:Y:S01]  /*0470*/  LOP3.LUT R15, R4, 0xffff, RZ, 0xc0, !PT ;  /* 0x0000ffff040f7812 */ /* 0x000fe200078ec0ff */
[----:B------:R-:W-:Y:S01]  /*0480*/  IMAD R14, R17, 0x3, RZ ;  /* 0x00000003110e7824 */ /* 0x000fe200078e02ff */
[----:B------:R-:W-:Y:S01]  /*0490*/  PRMT R18, R18, 0x7710, RZ ;  /* 0x0000771012127816 */ /* 0x000fe200000000ff */
[----:B------:R-:W-:Y:S01]  /*04a0*/  IMAD R17, R0, 0x48, R11 ;  /* 0x0000004800117824 */ /* 0x000fe200078e020b */
[----:B------:R-:W-:Y:S01]  /*04b0*/  IADD3 R16, PT, PT, RZ, -R16, RZ ;  /* 0x80000010ff107210 */ /* 0x000fe20007ffe0ff */
[----:B------:R-:W-:Y:S01]  /*04c0*/  IMAD R15, R15, 0xaaab, RZ ;  /* 0x0000aaab0f0f7824 */ /* 0x000fe200078e02ff */
[----:B------:R-:W-:-:S02]  /*04d0*/  IADD3 R18, PT, PT, R13, R18, RZ ;  /* 0x000000120d127210 */ /* 0x000fc40007ffe0ff */
[----:B------:R-:W-:Y:S02]  /*04e0*/  PRMT R13, R16, 0x7710, RZ ;  /* 0x00007710100d7816 */ /* 0x000fe400000000ff */
[----:B------:R-:W-:Y:S02]  /*04f0*/  IADD3 R16, PT, PT, RZ, -R14, RZ ;  /* 0x8000000eff107210 */ /* 0x000fe40007ffe0ff */
[----:B------:R-:W-:Y:S01]  /*0500*/  SHF.R.U32.HI R21, RZ, 0x14, R15 ;  /* 0x00000014ff157819 */ /* 0x000fe2000001160f */
[----:B------:R-:W-:Y:S01]  /*0510*/  IMAD.IADD R14, R12, 0x1, R13 ;  /* 0x000000010c0e7824 */ /* 0x000fe200078e020d */
[----:B------:R-:W-:Y:S01]  /*0520*/  PRMT R12, R16, 0x7710, RZ ;  /* 0x00007710100c7816 */ /* 0x000fe200000000ff */
[C---:B0-----:R-:W-:Y:S01]  /*0530*/  IMAD R13, R5.reuse, 0xa200, RZ ;  /* 0x0000a200050d7824 */ /* 0x041fe200078e02ff */
[----:B------:R-:W-:Y:S01]  /*0540*/  ISETP.GT.U32.AND P6, PT, R20, 0x42, PT ;  /* 0x000000421400780c */ /* 0x000fe20003fc4070 */
[----:B------:R-:W-:Y:S01]  /*0550*/  IMAD R16, R5, 0x18, R0 ;  /* 0x0000001805107824 */ /* 0x000fe200078e0200 */
[----:B------:R-:W-:-:S02]  /*0560*/  IADD3 R30, PT, PT, R21, R0, RZ ;  /* 0x00000000151e7210 */ /* 0x000fc40007ffe0ff */
[----:B------:R-:W-:Y:S02]  /*0570*/  IADD3 R12, PT, PT, R11, R12, RZ ;  /* 0x0000000c0b0c7210 */ /* 0x000fe40007ffe0ff */
[C---:B------:R-:W-:Y:S01]  /*0580*/  ISETP.NE.OR P6, PT, R10.reuse, RZ, P6 ;  /* 0x000000ff0a00720c */ /* 0x040fe200037c5670 */
[----:B------:R-:W-:Y:S01]  /*0590*/  IMAD R10, R10, 0x6, R17 ;  /* 0x000000060a0a7824 */ /* 0x000fe200078e0211 */
[----:B------:R-:W-:Y:S02]  /*05a0*/  IADD3 R15, PT, PT, R4, 0x1, RZ ;  /* 0x00000001040f7810 */ /* 0x000fe40007ffe0ff */
[----:B------:R-:W-:Y:S02]  /*05b0*/  ISETP.GT.U32.OR P0, PT, R30, 0x17, P0 ;  /* 0x000000171e00780c */ /* 0x000fe40000704470 */
[C---:B------:R-:W-:Y:S02]  /*05c0*/  LOP3.LUT R12, R13.reuse, 0xffff, R12, 0xf8, !PT ;  /* 0x0000ffff0d0c7812 */ /* 0x040fe400078ef80c */
[----:B------:R-:W-:-:S02]  /*05d0*/  LOP3.LUT R11, R13, 0xffff, R18, 0xf8, !PT ;  /* 0x0000ffff0d0b7812 */ /* 0x000fc400078ef812 */
[----:B------:R-:W-:Y:S02]  /*05e0*/  LOP3.LUT R13, R13, 0xffff, R14, 0xf8, !PT ;  /* 0x0000ffff0d0d7812 */ /* 0x000fe400078ef80e */
[----:B------:R-:W-:Y:S02]  /*05f0*/  LOP3.LUT R22, R2, 0xffff, RZ, 0xc0, !PT ;  /* 0x0000ffff02167812 */ /* 0x000fe400078ec0ff */
[----:B------:R-:W-:Y:S02]  /*0600*/  ISETP.GT.U32.OR P0, PT, R10, 0x6bf, P0 ;  /* 0x000006bf0a00780c */ /* 0x000fe40000704470 */
[----:B------:R-:W-:Y:S01]  /*0610*/  LOP3.LUT R19, R15, 0xffff, RZ, 0xc0, !PT ;  /* 0x0000ffff0f137812 */ /* 0x000fe200078ec0ff */
[----:B------:R-:W-:Y:S01]  /*0620*/  IMAD R23, R22, 0x2aab, RZ ;  /* 0x00002aab16177824 */ /* 0x000fe200078e02ff */
[----:B------:R-:W-:Y:S02]  /*0630*/  LOP3.LUT R14, R7, 0xffff, RZ, 0xc0, !PT ;  /* 0x0000ffff070e7812 */ /* 0x000fe400078ec0ff */
[----:B------:R-:W-:Y:S01]  /*0640*/  LOP3.LUT R18, R8, 0xffff, RZ, 0xc0, !PT ;  /* 0x0000ffff08127812 */ /* 0x000fe200078ec0ff */
[----:B------:R-:W-:Y:S01]  /*0650*/  IMAD R22, R19, 0xaaab, RZ ;  /* 0x0000aaab13167824 */ /* 0x000fe200078e02ff */
[----:B------:R-:W-:Y:S01]  /*0660*/  IADD3 R24, PT, PT, R21, R16, RZ ;  /* 0x0000001015187210 */ /* 0x000fe20007ffe0ff */
[----:B------:R-:W-:Y:S01]  /*0670*/  IMAD R14, R14, 0x2aab, RZ ;  /* 0x00002aab0e0e7824 */ /* 0x000fe200078e02ff */
[----:B------:R-:W-:Y:S01]  /*0680*/  ISETP.GT.U32.OR P0, PT, R20, 0x47, P0 ;  /* 0x000000471400780c */ /* 0x000fe20000704470 */
[----:B------:R-:W-:Y:S01]  /*0690*/  IMAD R18, R18, 0x2aab, RZ ;  /* 0x00002aab12127824 */ /* 0x000fe200078e02ff */
[----:B------:R-:W-:-:S02]  /*06a0*/  SHF.R.U32.HI R19, RZ, 0x12, R23 ;  /* 0x00000012ff137819 */ /* 0x000fc40000011617 */
[----:B------:R-:W-:Y:S02]  /*06b0*/  ISETP.GT.U32.OR P0, PT, R24, 0x5f, P0 ;  /* 0x0000005f1800780c */ /* 0x000fe40000704470 */
[----:B------:R-:W-:Y:S02]  /*06c0*/  PRMT R24, R21, 0x9910, RZ ;  /* 0x0000991015187816 */ /* 0x000fe400000000ff */
[----:B------:R-:W-:Y:S01]  /*06d0*/  SHF.R.U32.HI R21, RZ, 0x14, R22 ;  /* 0x00000014ff157819 */ /* 0x000fe20000011616 */
[----:B------:R-:W-:Y:S01]  /*06e0*/  IMAD.IADD R22, R16, 0x1, R19 ;  /* 0x0000000110167824 */ /* 0x000fe200078e0213 */
[----:B------:R-:W-:Y:S02]  /*06f0*/  SHF.R.U32.HI R29, RZ, 0x12, R14 ;  /* 0x00000012ff1d7819 */ /* 0x000fe4000001160e */
[----:B------:R-:W-:Y:S02]  /*0700*/  SHF.R.U32.HI R23, RZ, 0x12, R18 ;  /* 0x00000012ff177819 */ /* 0x000fe40000011612 */
[----:B------:R-:W-:-:S02]  /*0710*/  MOV R18, R24 ;  /* 0x0000001800127202 */ /* 0x000fc40000000f00 */
[-C--:B------:R-:W-:Y:S02]  /*0720*/  IADD3 R14, PT, PT, R19, R0.reuse, RZ ;  /* 0x00000000130e7210 */ /* 0x080fe40007ffe0ff */
[-C--:B------:R-:W-:Y:S01]  /*0730*/  IADD3 R24, PT, PT, R21, R0.reuse, RZ ;  /* 0x0000000015187210 */ /* 0x080fe20007ffe0ff */
[----:B------:R-:W-:Y:S01]  /*0740*/  IMAD R18, R18, 0x18, RZ ;  /* 0x0000001812127824 */ /* 0x000fe200078e02ff */
[-C--:B------:R-:W-:Y:S02]  /*0750*/  IADD3 R28, PT, PT, R29, R0.reuse, RZ ;  /* 0x000000001d1c7210 */ /* 0x080fe40007ffe0ff */
[----:B------:R-:W-:Y:S02]  /*0760*/  IADD3 R26, PT, PT, R23, R0, RZ ;  /* 0x00000000171a7210 */ /* 0x000fe40007ffe0ff */
[----:B------:R-:W-:Y:S02]  /*0770*/  ISETP.GT.U32.OR P1, PT, R14, 0x17, P1 ;  /* 0x000000170e00780c */ /* 0x000fe40000f24470 */
[----:B------:R-:W-:-:S02]  /*0780*/  ISETP.GT.U32.OR P2, PT, R24, 0x17, P2 ;  /* 0x000000171800780c */ /* 0x000fc40001744470 */
[----:B------:R-:W-:Y:S02]  /*0790*/  ISETP.GT.U32.OR P3, PT, R28, 0x17, P3 ;  /* 0x000000171c00780c */ /* 0x000fe40001f64470 */
[----:B------:R-:W-:Y:S02]  /*07a0*/  ISETP.GT.U32.OR P4, PT, R26, 0x17, P4 ;  /* 0x000000171a00780c */ /* 0x000fe40002784470 */
[C---:B------:R-:W-:Y:S02]  /*07b0*/  ISETP.GT.U32.OR P1, PT, R10.reuse, 0x6bb, P1 ;  /* 0x000006bb0a00780c */ /* 0x040fe40000f24470 */
[C---:B------:R-:W-:Y:S02]  /*07c0*/  ISETP.GT.U32.OR P2, PT, R10.reuse, 0x6bc, P2 ;  /* 0x000006bc0a00780c */ /* 0x040fe40001744470 */
[C---:B------:R-:W-:Y:S02]  /*07d0*/  ISETP.GT.U32.OR P3, PT, R10.reuse, 0x6be, P3 ;  /* 0x000006be0a00780c */ /* 0x040fe40001f64470 */
[----:B------:R-:W-:-:S02]  /*07e0*/  ISETP.GT.U32.OR P4, PT, R10, 0x6bd, P4 ;  /* 0x000006bd0a00780c */ /* 0x000fc40002784470 */
[----:B------:R-:W-:Y:S02]  /*07f0*/  IADD3 R18, PT, PT, RZ, -R18, RZ ;  /* 0x80000012ff127210 */ /* 0x000fe40007ffe0ff */
[C---:B------:R-:W-:Y:S02]  /*0800*/  ISETP.GT.U32.OR P1, PT, R20.reuse, 0x43, P1 ;  /* 0x000000431400780c */ /* 0x040fe40000f24470 */
[C---:B------:R-:W-:Y:S02]  /*0810*/  ISETP.GT.U32.OR P2, PT, R20.reuse, 0x44, P2 ;  /* 0x000000441400780c */ /* 0x040fe40001744470 */
[C---:B------:R-:W-:Y:S02]  /*0820*/  ISETP.GT.U32.OR P3, PT, R20.reuse, 0x46, P3 ;  /* 0x000000461400780c */ /* 0x040fe40001f64470 */
[----:B------:R-:W-:Y:S02]  /*0830*/  ISETP.GT.U32.OR P4, PT, R20, 0x45, P4 ;  /* 0x000000451400780c */ /* 0x000fe40002784470 */
[----:B------:R-:W-:-:S02]  /*0840*/  PRMT R25, R18, 0x7710, RZ ;  /* 0x0000771012197816 */ /* 0x000fc400000000ff */
[C---:B------:R-:W-:Y:S02]  /*0850*/  IADD3 R20, PT, PT, R16.reuse, R29, RZ ;  /* 0x0000001d10147210 */ /* 0x040fe40007ffe0ff */
[----:B------:R-:W-:Y:S02]  /*0860*/  IADD3 R18, PT, PT, R16, R23, RZ ;  /* 0x0000001710127210 */ /* 0x000fe40007ffe0ff */
[----:B------:R-:W-:Y:S01]  /*0870*/  ISETP.GT.U32.OR P1, PT, R22, 0x5f, P1 ;  /* 0x0000005f1600780c */ /* 0x000fe20000f24470 */
[----:B------:R-:W-:Y:S01]  /*0880*/  IMAD.IADD R22, R16, 0x1, R21 ;  /* 0x0000000110167824 */ /* 0x000fe200078e0215 */
[----:B------:R-:W-:Y:S02]  /*0890*/  ISETP.GT.U32.OR P3, PT, R20, 0x5f, P3 ;  /* 0x0000005f1400780c */ /* 0x000fe40001f64470 */
[----:B------:R-:W-:Y:S02]  /*08a0*/  IADD3 R16, PT, PT, R4, R25, RZ ;  /* 0x0000001904107210 */ /* 0x000fe40007ffe0ff */
[----:B------:R-:W-:-:S02]  /*08b0*/  ISETP.GT.U32.OR P4, PT, R18, 0x5f, P4 ;  /* 0x0000005f1200780c */ /* 0x000fc40002784470 */
[----:B------:R-:W-:Y:S02]  /*08c0*/  PRMT R20, R19, 0x9910, RZ ;  /* 0x0000991013147816 */ /* 0x000fe400000000ff */
[-C--:B------:R-:W-:Y:S02]  /*08d0*/  LEA R4, R17, R3.reuse, 0x2 ;  /* 0x0000000311047211 */ /* 0x080fe400078e10ff */
[----:B------:R-:W-:Y:S02]  /*08e0*/  PRMT R18, R21, 0x9910, RZ ;  /* 0x0000991015127816 */ /* 0x000fe400000000ff */
[----:B------:R-:W-:Y:S02]  /*08f0*/  PRMT R17, R29, 0x9910, RZ ;  /* 0x000099101d117816 */ /* 0x000fe400000000ff */
[----:B------:R-:W-:Y:S01]  /*0900*/  ISETP.GT.U32.OR P5, PT, R10, 0x6ba, P5 ;  /* 0x000006ba0a00780c */ /* 0x000fe20002fa4470 */
[----:B------:R-:W-:Y:S01]  /*0910*/  IMAD R18, R18, 0x18, RZ ;  /* 0x0000001812127824 */ /* 0x000fe200078e02ff */
[----:B------:R-:W-:Y:S01]  /*0920*/  LEA R25, R10, R3, 0x2 ;  /* 0x000000030a197211 */ /* 0x000fe200078e10ff */
[----:B------:R-:W-:Y:S01]  /*0930*/  IMAD R10, R0, 0x120, R3 ;  /* 0x00000120000a7824 */ /* 0x000fe200078e0203 */
[----:B------:R-:W-:Y:S01]  /*0940*/  PRMT R19, R23, 0x9910, RZ ;  /* 0x0000991017137816 */ /* 0x000fe200000000ff */
[----:B------:R-:W-:Y:S01]  /*0950*/  IMAD R3, R20, 0x18, RZ ;  /* 0x0000001814037824 */ /* 0x000fe200078e02ff */
[----:B------:R-:W-:Y:S01]  /*0960*/  IADD3 R18, PT, PT, RZ, -R18, RZ ;  /* 0x80000012ff127210 */ /* 0x000fe20007ffe0ff */
[----:B------:R-:W-:Y:S01]  /*0970*/  IMAD R20, R0, 0x6c0, R13 ;  /* 0x000006c000147824 */ /* 0x000fe200078e020d */
[----:B------:R-:W-:Y:S01]  /*0980*/  PRMT R16, R16, 0x9910, RZ ;  /* 0x0000991010107816 */ /* 0x000fe200000000ff */
[----:B------:R-:W-:-:S02]  /*0990*/  IMAD R0, R17, 0x18, RZ ;  /* 0x0000001811007824 */ /* 0x000fc400078e02ff */
[----:B------:R-:W-:Y:S02]  /*09a0*/  HFMA2 R23, -RZ, RZ, 0, 0 ;  /* 0x00000000ff177431 */ /* 0x000fe400000001ff */
[----:B------:R-:W-:Y:S01]  /*09b0*/  IMAD R17, R19, 0x18, RZ ;  /* 0x0000001813117824 */ /* 0x000fe200078e02ff */
[----:B------:R-:W-:Y:S01]  /*09c0*/  ISETP.GT.U32.OR P2, PT, R22, 0x5f, P2 ;  /* 0x0000005f1600780c */ /* 0x000fe20001744470 */
[----:B------:R-:W-:Y:S01]  /*09d0*/  IMAD.MOV R19, RZ, RZ, -R3 ;  /* 0x000000ffff137224 */ /* 0x000fe200078e0a03 */
[----:B------:R-:W-:Y:S01]  /*09e0*/  IADD3 R0, PT, PT, RZ, -R0, RZ ;  /* 0x80000000ff007210 */ /* 0x000fe20007ffe0ff */
[----:B------:R-:W-:Y:S01]  /*09f0*/  IMAD R3, R9, 0x9, R20 ;  /* 0x0000000909037824 */ /* 0x000fe200078e0214 */
[----:B------:R-:W-:Y:S02]  /*0a00*/  PRMT R20, R18, 0x7710, RZ ;  /* 0x0000771012147816 */ /* 0x000fe400000000ff */
[----:B------:R-:W-:Y:S02]  /*0a10*/  PRMT R9, R19, 0x7710, RZ ;  /* 0x0000771013097816 */ /* 0x000fe400000000ff */
[----:B------:R-:W-:-:S02]  /*0a20*/  PRMT R18, R0, 0x7710, RZ ;  /* 0x0000771000127816 */ /* 0x000fc400000000ff */
[----:B------:R-:W-:Y:S02]  /*0a30*/  IADD3 R17, PT, PT, RZ, -R17, RZ ;  /* 0x80000011ff117210 */ /* 0x000fe40007ffe0ff */
[----:B------:R-:W-:Y:S01]  /*0a40*/  IADD3 R0, PT, PT, R2, R9, RZ ;  /* 0x0000000902007210 */ /* 0x000fe20007ffe0ff */
[----:B------:R-:W-:Y:S01]  /*0a50*/  IMAD.IADD R7, R7, 0x1, R18 ;  /* 0x0000000107077824 */ /* 0x000fe200078e0212 */
[----:B------:R-:W-:Y:S01]  /*0a60*/  PRMT R9, R17, 0x7710, RZ ;  /* 0x0000771011097816 */ /* 0x000fe200000000ff */
[----:B------:R-:W0:Y:S01]  /*0a70*/  S2R R2, SR_CTAID.X ;  /* 0x0000000000027919 */ /* 0x000e220000002500 */
[----:B------:R-:W-:Y:S02]  /*0a80*/  PRMT R17, R0, 0x9910, RZ ;  /* 0x0000991000117816 */ /* 0x000fe400000000ff */
[----:B------:R-:W-:Y:S02]  /*0a90*/  IADD3 R15, PT, PT, R15, R20, RZ ;  /* 0x000000140f0f7210 */ /* 0x000fe40007ffe0ff */
[----:B------:R-:W-:-:S02]  /*0aa0*/  MOV R0, R16 ;  /* 0x0000001000007202 */ /* 0x000fc40000000f00 */
[----:B------:R-:W-:Y:S02]  /*0ab0*/  IADD3 R8, PT, PT, R8, R9, RZ ;  /* 0x0000000908087210 */ /* 0x000fe40007ffe0ff */
[----:B------:R-:W-:Y:S01]  /*0ac0*/  PRMT R7, R7, 0x9910, RZ ;  /* 0x0000991007077816 */ /* 0x000fe200000000ff */
[----:B------:R-:W-:Y:S01]  /*0ad0*/  IMAD R0, R0, 0x9, RZ ;  /* 0x0000000900007824 */ /* 0x000fe200078e02ff */
[----:B------:R-:W-:Y:S02]  /*0ae0*/  PRMT R9, R15, 0x9910, RZ ;  /* 0x000099100f097816 */ /* 0x000fe400000000ff */
[----:B------:R-:W-:Y:S02]  /*0af0*/  PRMT R16, R8, 0x9910, RZ ;  /* 0x0000991008107816 */ /* 0x000fe400000000ff */
[----:B------:R-:W-:Y:S01]  /*0b00*/  MOV R15, R17 ;  /* 0x00000011000f7202 */ /* 0x000fe20000000f00 */
[----:B------:R-:W-:Y:S01]  /*0b10*/  IMAD R9, R9, 0x9, RZ ;  /* 0x0000000909097824 */ /* 0x000fe200078e02ff */
[----:B------:R-:W-:-:S02]  /*0b20*/  MOV R8, R7 ;  /* 0x0000000700087202 */ /* 0x000fc40000000f00 */
[----:B------:R-:W-:Y:S01]  /*0b30*/  LOP3.LUT R7, R0, 0xffff, RZ, 0xc0, !PT ;  /* 0x0000ffff00077812 */ /* 0x000fe200078ec0ff */
[----:B------:R-:W-:Y:S01]  /*0b40*/  IMAD R15, R15, 0x9, RZ ;  /* 0x000000090f0f7824 */ /* 0x000fe200078e02ff */
[----:B------:R-:W-:Y:S01]  /*0b50*/  LOP3.LUT R9, R9, 0xffff, RZ, 0xc0, !PT ;  /* 0x0000ffff09097812 */ /* 0x000fe200078ec0ff */
[----:B------:R-:W-:Y:S01]  /*0b60*/  IMAD R0, R8, 0x9, RZ ;  /* 0x0000000908007824 */ /* 0x000fe200078e02ff */
[----:B------:R-:W-:Y:S01]  /*0b70*/  IADD3 R7, PT, PT, R7, R12, RZ ;  /* 0x0000000c07077210 */ /* 0x000fe20007ffe0ff */
[----:B------:R-:W-:Y:S01]  /*0b80*/  IMAD R8, R16, 0x9, RZ ;  /* 0x0000000910087824 */ /* 0x000fe200078e02ff */
[----:B------:R-:W-:Y:S02]  /*0b90*/  LOP3.LUT R16, R15, 0xffff, RZ, 0xc0, !PT ;  /* 0x0000ffff0f107812 */ /* 0x000fe400078ec0ff */
[----:B------:R-:W-:Y:S01]  /*0ba0*/  LOP3.LUT R0, R0, 0xffff, RZ, 0xc0, !PT ;  /* 0x0000ffff00007812 */ /* 0x000fe200078ec0ff */
[----:B------:R-:W-:Y:S01]  /*0bb0*/  IMAD R30, R30, 0x6c0, R7 ;  /* 0x000006c01e1e7824 */ /* 0x000fe200078e0207 */
[----:B------:R-:W-:Y:S01]  /*0bc0*/  LOP3.LUT R8, R8, 0xffff, RZ, 0xc0, !PT ;  /* 0x0000ffff08087812 */ /* 0x000fe200078ec0ff */
[----:B------:R-:W-:Y:S01]  /*0bd0*/  IMAD.IADD R15, R11, 0x1, R16 ;  /* 0x000000010b0f7824 */ /* 0x000fe200078e0210 */
[----:B------:R-:W-:Y:S01]  /*0be0*/  IADD3 R9, PT, PT, R12, R9, RZ ;  /* 0x000000090c097210 */ /* 0x000fe20007ffe0ff */
[----:B------:R-:W-:Y:S01]  /*0bf0*/  HFMA2 R7, -RZ, RZ, 0, 0 ;  /* 0x00000000ff077431 */ /* 0x000fe200000001ff */
[----:B------:R-:W-:Y:S01]  /*0c00*/  IADD3 R11, PT, PT, R0, R11, RZ ;  /* 0x0000000b000b7210 */ /* 0x000fe20007ffe0ff */
[----:B------:R-:W-:Y:S01]  /*0c10*/  IMAD R0, R14, 0x6c0, R15 ;  /* 0x000006c00e007824 */ /* 0x000fe200078e020f */
[----:B------:R-:W-:Y:S01]  /*0c20*/  IADD3 R13, PT, PT, R8, R13, RZ ;  /* 0x0000000d080d7210 */ /* 0x000fe20007ffe0ff */
[----:B------:R-:W-:Y:S01]  /*0c30*/  IMAD R24, R24, 0x6c0, R9 ;  /* 0x000006c018187824 */ /* 0x000fe200078e0209 */
[----:B------:R-:W-:Y:S01]  /*0c40*/  PLOP3.LUT P5, PT, P5, P6, PT, 0xf8, 0x8f ;  /* 0x00000000008f781c */ /* 0x000fe20002fadf70 */
[----:B------:R-:W-:Y:S01]  /*0c50*/  IMAD R28, R28, 0x6c0, R11 ;  /* 0x000006c01c1c7824 */ /* 0x000fe200078e020b */
[----:B------:R-:W-:Y:S01]  /*0c60*/  MOV R29, RZ ;  /* 0x000000ff001d7202 */ /* 0x000fe20000000f00 */
[----:B------:R-:W-:Y:S01]  /*0c70*/  IMAD R26, R26, 0x6c0, R13 ;  /* 0x000006c01a1a7824 */ /* 0x000fe200078e020d */
[----:B0--3--:R-:W-:-:S09]  /*0c80*/  IADD3 R8, PT, PT, R10, 0x8, RZ ;  /* 0x000000080a087810 */ /* 0x009fd20007ffe0ff */
.L_x_2:
[----:B------:R-:W0:Y:S01]  /*0c90*/  S2R R13, SR_TID.Z ;  /* 0x00000000000d7919 */ /* 0x000e220000002300 */
[----:B------:R-:W-:Y:S01]  /*0ca0*/  MOV R11, RZ ;  /* 0x000000ff000b7202 */ /* 0x000fe20000000f00 */
[----:B------:R-:W1:Y:S01]  /*0cb0*/  S2R R9, SR_TID.X ;  /* 0x0000000000097919 */ /* 0x000e620000002100 */
[----:B------:R-:W2:Y:S01]  /*0cc0*/  S2R R10, SR_TID.Y ;  /* 0x00000000000a7919 */ /* 0x000ea20000002200 */
[----:B0-----:R-:W-:-:S07]  /*0cd0*/  IMAD R13, R13, 0x310, RZ ;  /* 0x000003100d0d7824 */ /* 0x001fce00078e02ff */
.L_x_1:
[C---:B--2---:R-:W-:Y:S01]  /*0ce0*/  IMAD R12, R10.reuse, 0x70, R13 ;  /* 0x000000700a0c7824 */ /* 0x044fe200078e020d */
[----:B-1----:R-:W-:Y:S01]  /*0cf0*/  SHF.L.U32 R19, R9, 0x1, RZ ;  /* 0x0000000109137819 */ /* 0x002fe200000006ff */
[----:B------:R-:W-:Y:S01]  /*0d00*/  IMAD R17, R7, 0x4980, RZ ;  /* 0x0000498007117824 */ /* 0x000fe200078e02ff */
[----:B------:R-:W-:Y:S01]  /*0d10*/  P2R R20, PR, RZ, 0x20 ;  /* 0x00000020ff147803 */ /* 0x000fe20000000000 */
[----:B------:R-:W-:Y:S01]  /*0d20*/  IMAD R15, R9, 0x38, R12 ;  /* 0x00000038090f7824 */ /* 0x000fe200078e020c */
[----:B------:R-:W-:Y:S01]  /*0d30*/  LEA R22, R10, R19, 0x2 ;  /* 0x000000130a167211 */ /* 0x000fe200078e10ff */
[----:B------:R-:W-:Y:S01]  /*0d40*/  IMAD R21, R11, 0x1c, RZ ;  /* 0x0000001c0b157824 */ /* 0x000fe200078e02ff */
[----:B------:R-:W0:Y:S01]  /*0d50*/  LDC.64 R18, c[0x0][0x380] ;  /* 0x0000e000ff127b82 */ /* 0x000e220000000a00 */
[----:B------:R-:W-:Y:S01]  /*0d60*/  HFMA2 R34, -RZ, RZ, 0, 0 ;  /* 0x00000000ff227431 */ /* 0x000fe200000001ff */
[----:B------:R-:W-:Y:S01]  /*0d70*/  LEA R14, R2, R15, 0x2 ;  /* 0x0000000f020e7211 */ /* 0x000fe200078e10ff */
[----:B------:R-:W-:Y:S01]  /*0d80*/  IMAD.IADD R16, R22, 0x1, R11 ;  /* 0x0000000116107824 */ /* 0x000fe200078e020b */
[----:B------:R-:W-:Y:S01]  /*0d90*/  MOV R38, RZ ;  /* 0x000000ff00267202 */ /* 0x000fe20000000f00 */
[----:B------:R-:W1:Y:S03]  /*0da0*/  LDCU.64 UR4, c[0x0][0x380] ;  /* 0x00007000ff0477ac */ /* 0x000e660008000a00 */
[----:B------:R-:W-:Y:S01]  /*0db0*/  BAR.SYNC.DEFER_BLOCKING 0x0 ;  /* 0x0000000000007b1d */ /* 0x000fe20000010000 */
[----:B------:R-:W-:-:S02]  /*0dc0*/  IADD3 R15, P5, P6, R21, R14, R17 ;  /* 0x0000000e150f7210 */ /* 0x000fc40007ebe011 */
[----:B------:R-:W-:Y:S02]  /*0dd0*/  IADD3 R14, PT, PT, R14, -0x1d, R17 ;  /* 0xffffffe30e0e7810 */ /* 0x000fe40007ffe011 */
[----:B------:R-:W-:Y:S02]  /*0de0*/  IADD3.X R12, PT, PT, RZ, RZ, RZ, P5, P6 ;  /* 0x000000ffff0c7210 */ /* 0x000fe40002fec4ff */
[----:B------:R-:W-:Y:S02]  /*0df0*/  ISETP.GT.U32.AND P6, PT, R16, 0x1b, PT ;  /* 0x0000001b1000780c */ /* 0x000fe40003fc4070 */
[----:B------:R-:W-:Y:S02]  /*0e00*/  IADD3 R21, PT, PT, R14, R21, RZ ;  /* 0x000000150e157210 */ /* 0x000fe40007ffe0ff */
[----:B------:R-:W-:-:S13]  /*0e10*/  ISETP.EQ.OR P5, PT, R2, RZ, P6 ;  /* 0x000000ff0200720c */ /* 0x000fda00037a2670 */
[----:B------:R-:W-:-:S05]  /*0e20*/  @!P5 IADD3 R17, PT, PT, R21, 0x1c, RZ ;  /* 0x0000001c1511d810 */ /* 0x000fca0007ffe0ff */
[----:B0-----:R-:W-:-:S05]  /*0e30*/  @!P5 IMAD.WIDE.U32 R16, R17, 0x4, R18 ;  /* 0x000000041110d825 */ /* 0x001fca00078e0012 */
[----:B------:R0:W2:Y:S01]  /*0e40*/  @!P5 LDG.E.CONSTANT R34, desc[UR6][R16.64] ;  /* 0x000000061022d981 */ /* 0x0000a2000c1e9900 */
[----:B------:R-:W-:-:S04]  /*0e50*/  LOP3.LUT P5, R22, R11, RZ, R22, 0xfa, !PT ;  /* 0x000000ff0b167212 */ /* 0x000fc800078afa16 */
[----:B------:R-:W-:Y:S01]  /*0e60*/  ISETP.EQ.OR P5, PT, R2, RZ, !P5 ;  /* 0x000000ff0200720c */ /* 0x000fe20006fa2670 */
[----:B0-----:R-:W-:-:S12]  /*0e70*/  IMAD.WIDE R16, R21, 0x4, R18 ;  /* 0x0000000415107825 */ /* 0x001fd800078e0212 */
[----:B------:R-:W3:Y:S01]  /*0e80*/  @!P5 LDG.E.CONSTANT R38, desc[UR6][R16.64] ;  /* 0x000000061026d981 */ /* 0x000ee2000c1e9900 */
[----:B-1----:R-:W-:Y:S02]  /*0e90*/  LEA R14, P5, R15, UR4, 0x2 ;  /* 0x000000040f0e7c11 */ /* 0x002fe4000f8a10ff */
[----:B------:R-:W-:Y:S02]  /*0ea0*/  @!P6 IADD3 R21, PT, PT, R21, 0x1d, RZ ;  /* 0x0000001d1515e810 */ /* 0x000fe40007ffe0ff */
[----:B------:R-:W-:Y:S01]  /*0eb0*/  LEA.HI.X R15, R15, UR5, R12, 0x2, P5 ;  /* 0x000000050f0f7c11 */ /* 0x000fe2000a8f140c */
[----:B------:R-:W-:Y:S02]  /*0ec0*/  HFMA2 R12, -RZ, RZ, 0, 0 ;  /* 0x00000000ff0c7431 */ /* 0x000fe400000001ff */
[----:B------:R-:W-:-:S05]  /*0ed0*/  @!P6 IMAD.WIDE.U32 R18, R21, 0x4, R18 ;  /* 0x000000041512e825 */ /* 0x000fca00078e0012 */
[----:B------:R-:W4:Y:S01]  /*0ee0*/  @!P6 LDG.E.CONSTANT R12, desc[UR6][R18.64] ;  /* 0x00000006120ce981 */ /* 0x000f22000c1e9900 */
[----:B------:R-:W-:Y:S02]  /*0ef0*/  ISETP.NE.AND P5, PT, R20, RZ, PT ;  /* 0x000000ff1400720c */ /* 0x000fe40003fa5270 */
[----:B------:R-:W-:-:S06]  /*0f00*/  CS2R R20, SRZ ;  /* 0x0000000000147805 */ /* 0x000fcc000001ff00 */
[----:B------:R-:W5:Y:S04]  /*0f10*/  @!P6 LDG.E.CONSTANT R20, desc[UR6][R14.64+0x4] ;  /* 0x000004060e14e981 */ /* 0x000f68000c1e9900 */
[----:B------:R-:W5:Y:S01]  /*0f20*/  @!P6 LDG.E.CONSTANT R21, desc[UR6][R14.64+0x8] ;  /* 0x000008060e15e981 */ /* 0x000f62000c1e9900 */
[----:B------:R-:W-:Y:S02]  /*0f30*/  HFMA2 R40, -RZ, RZ, 0, 0 ;  /* 0x00000000ff287431 */ /* 0x000fe400000001ff */
[----:B------:R-:W-:Y:S01]  /*0f40*/  HFMA2 R44, -RZ, RZ, 0, 0 ;  /* 0x00000000ff2c7431 */ /* 0x000fe200000001ff */
[----:B------:R-:W-:Y:S01]  /*0f50*/  MOV R42, RZ ;  /* 0x000000ff002a7202 */ /* 0x000fe20000000f00 */
[----:B--2---:R-:W-:Y:S04]  /*0f60*/  STS [R27+0x18], R34 ;  /* 0x000018221b007388 */ /* 0x004fe80000000800 */
[----:B---3--:R0:W-:Y:S02]  /*0f70*/  STS [R27], R38 ;  /* 0x000000261b007388 */ /* 0x0081e40000000800 */
[----:B0-----:R-:W-:-:S06]  /*0f80*/  IMAD.MOV.U32 R38, RZ, RZ, RZ ;  /* 0x000000ffff267224 */ /* 0x001fcc00078e00ff */
[----:B------:R-:W2:Y:S01]  /*0f90*/  @!P6 LDG.E.CONSTANT R38, desc[UR6][R14.64+0xc] ;  /* 0x00000c060e26e981 */ /* 0x000ea2000c1e9900 */
[----:B------:R-:W-:Y:S02]  /*0fa0*/  ISETP.LT.U32.AND P6, PT, R2, 0x6, !P6 ;  /* 0x000000060200780c */ /* 0x000fe400077c1070 */
[----:B------:R-:W-:Y:S01]  /*0fb0*/  MOV R34, RZ ;  /* 0x000000ff00227202 */ /* 0x000fe20000000f00 */
[----:B----4-:R0:W-:Y:S10]  /*0fc0*/  STS [R27+0x1c], R12 ;  /* 0x00001c0c1b007388 */ /* 0x0101f40000000800 */
[----:B------:R1:W3:Y:S01]  /*0fd0*/  @P6 LDG.E.CONSTANT R34, desc[UR6][R14.64+0x10] ;  /* 0x000010060e226981 */ /* 0x0002e2000c1e9900 */
[----:B------:R-:W-:-:S02]  /*0fe0*/  ISETP.NE.AND P6, PT, R22, RZ, PT ;  /* 0x000000ff1600720c */ /* 0x000fc40003fc5270 */
[----:B0-----:R-:W-:Y:S01]  /*0ff0*/  MOV R12, RZ ;  /* 0x000000ff000c7202 */ /* 0x001fe20000000f00 */
[----:B-1----:R-:W0:Y:S10]  /*1000*/  @!P0 LDC.64 R14, c[0x0][0x388] ;  /* 0x0000e200ff0e8b82 */ /* 0x002e340000000a00 */
[----:B------:R-:W4:Y:S04]  /*1010*/  @P6 LDG.E.CONSTANT R12, desc[UR6][R16.64+0x10] ;  /* 0x00001006100c6981 */ /* 0x000f28000c1e9900 */
[----:B------:R-:W3:Y:S04]  /*1020*/  @P6 LDG.E.CONSTANT R40, desc[UR6][R16.64+0x4] ;  /* 0x0000040610286981 */ /* 0x000ee8000c1e9900 */
[----:B------:R-:W3:Y:S04]  /*1030*/  @P6 LDG.E.CONSTANT R42, desc[UR6][R16.64+0x8] ;  /* 0x00000806102a6981 */ /* 0x000ee8000c1e9900 */
[----:B------:R-:W3:Y:S01]  /*1040*/  @P6 LDG.E.CONSTANT R44, desc[UR6][R16.64+0xc] ;  /* 0x00000c06102c6981 */ /* 0x000ee2000c1e9900 */
[----:B------:R-:W-:-:S04]  /*1050*/  ISETP.GT.U32.AND P6, PT, R2, 0x5, PT ;  /* 0x000000050200780c */ /* 0x000fc80003fc4070 */
[----:B------:R-:W-:Y:S01]  /*1060*/  ISETP.EQ.OR P6, PT, R22, RZ, P6 ;  /* 0x000000ff1600720c */ /* 0x000fe200037c2670 */
[----:B------:R-:W-:-:S12]  /*1070*/  HFMA2 R22, -RZ, RZ, 0, 0 ;  /* 0x00000000ff167431 */ /* 0x000fd800000001ff */
[----:B------:R1:W3:Y:S04]  /*1080*/  @!P6 LDG.E.CONSTANT R22, desc[UR6][R16.64+0x14] ;  /* 0x000014061016e981 */ /* 0x0002e8000c1e9900 */
[----:B-----5:R-:W-:Y:S04]  /*1090*/  STS [R27+0x20], R20 ;  /* 0x000020141b007388 */ /* 0x020fe80000000800 */
[----:B------:R5:W-:Y:S01]  /*10a0*/  STS [R27+0x24], R21 ;  /* 0x000024151b007388 */ /* 0x000be20000000800 */
[----:B------:R-:W-:Y:S01]  /*10b0*/  IMAD R18, R7, 0xd8, R30 ;  /* 0x000000d807127824 */ /* 0x000fe200078e021e */
[----:B-1----:R-:W1:Y:S08]  /*10c0*/  @!P2 LDC.64 R16, c[0x0][0x388] ;  /* 0x0000e200ff10ab82 */ /* 0x002e700000000a00 */
[----:B-----5:R-:W5:Y:S01]  /*10d0*/  @!P3 LDC.64 R20, c[0x0][0x388] ;  /* 0x0000e200ff14bb82 */ /* 0x020f620000000a00 */
[----:B------:R-:W-:-:S04]  /*10e0*/  @!P0 IMAD R19, R11, 0x3, R18 ;  /* 0x000000030b138824 */ /* 0x000fc800078e0212 */
[----:B0-----:R-:W-:-:S04]  /*10f0*/  @!P0 IMAD.WIDE.U32 R18, R19, 0x4, R14 ;  /* 0x0000000413128825 */ /* 0x001fc800078e000e */
[----:B------:R-:W-:Y:S02]  /*1100*/  IMAD R14, R7, 0xd8, R28 ;  /* 0x000000d8070e7824 */ /* 0x000fe400078e021c */
[----:B------:R0:W3:Y:S02]  /*1110*/  @!P0 LDG.E.CONSTANT R18, desc[UR6][R18.64] ;  /* 0x0000000612128981 */ /* 0x0000e4000c1e9900 */
[----:B------:R-:W-:Y:S02]  /*1120*/  @!P3 IMAD R15, R11, 0x3, R14 ;  /* 0x000000030b0fb824 */ /* 0x000fe400078e020e */
[----:B------:R-:W-:Y:S02]  /*1130*/  IMAD R14, R7, 0xd8, R26 ;  /* 0x000000d8070e7824 */ /* 0x000fe400078e021a */
[----:B-----5:R-:W-:-:S04]  /*1140*/  @!P3 IMAD.WIDE.U32 R20, R15, 0x4, R20 ;  /* 0x000000040f14b825 */ /* 0x020fc800078e0014 */
[----:B------:R-:W-:Y:S02]  /*1150*/  @!P4 IMAD R15, R11, 0x3, R14 ;  /* 0x000000030b0fc824 */ /* 0x000fe400078e020e */
[----:B------:R-:W5:Y:S04]  /*1160*/  @!P3 LDG.E.CONSTANT R20, desc[UR6][R20.64] ;  /* 0x000000061414b981 */ /* 0x000f68000c1e9900 */
[----:B--2---:R2:W-:Y:S02]  /*1170*/  STS [R27+0x28], R38 ;  /* 0x000028261b007388 */ /* 0x0045e40000000800 */
[----:B--2---:R-:W2:Y:S02]  /*1180*/  @!P4 LDC.64 R38, c[0x0][0x388] ;  /* 0x0000e200ff26cb82 */ /* 0x004ea40000000a00 */
[----:B--2---:R-:W-:-:S06]  /*1190*/  @!P4 IMAD.WIDE.U32 R38, R15, 0x4, R38 ;  /* 0x000000040f26c825 */ /* 0x004fcc00078e0026 */
[----:B------:R-:W2:Y:S01]  /*11a0*/  @!P1 LDC.64 R14, c[0x0][0x388] ;  /* 0x0000e200ff0e9b82 */ /* 0x000ea20000000a00 */
[----:B----4-:R4:W-:Y:S02]  /*11b0*/  STS [R27+0x10], R12 ;  /* 0x0000100c1b007388 */ /* 0x0109e40000000800 */
[----:B----4-:R-:W-:-:S04]  /*11c0*/  IMAD R12, R7, 0xd8, R24 ;  /* 0x000000d8070c7824 */ /* 0x010fc800078e0218 */
[----:B------:R-:W-:Y:S02]  /*11d0*/  @!P2 IMAD R41, R11, 0x3, R12 ;  /* 0x000000030b29a824 */ /* 0x000fe400078e020c */
[----:B------:R-:W-:Y:S02]  /*11e0*/  IMAD R12, R7, 0xd8, R0 ;  /* 0x000000d8070c7824 */ /* 0x000fe400078e0200 */
[----:B-1----:R-:W-:Y:S01]  /*11f0*/  @!P2 IMAD.WIDE.U32 R16, R41, 0x4, R16 ;  /* 0x000000042910a825 */ /* 0x002fe200078e0010 */
[----:B---3--:R1:W-:Y:S03]  /*1200*/  STS [R27+0x2c], R34 ;  /* 0x00002c221b007388 */ /* 0x0083e60000000800 */
[----:B0-----:R-:W-:Y:S01]  /*1210*/  @!P1 IMAD R19, R11, 0x3, R12 ;  /* 0x000000030b139824 */ /* 0x001fe200078e020c */
[----:B-1----:R2:W3:Y:S03]  /*1220*/  @!P2 LDG.E.CONSTANT R34, desc[UR6][R16.64] ;  /* 0x000000061022a981 */ /* 0x0024e6000c1e9900 */
[----:B--2---:R-:W-:-:S02]  /*1230*/  @!P1 IMAD.WIDE.U32 R16, R19, 0x4, R14 ;  /* 0x0000000413109825 */ /* 0x004fc400078e000e */
[----:B------:R-:W0:Y:S02]  /*1240*/  @!P5 LDC.64 R14, c[0x0][0x388] ;  /* 0x0000e200ff0edb82 */ /* 0x000e240000000a00 */
[----:B------:R-:W-:-:S04]  /*1250*/  IMAD R12, R7, 0xd8, R3 ;  /* 0x000000d8070c7824 */ /* 0x000fc800078e0203 */
[----:B------:R-:W-:Y:S01]  /*1260*/  @!P5 IMAD R19, R11, 0x3, R12 ;  /* 0x000000030b13d824 */ /* 0x000fe200078e020c */
[----:B------:R1:W-:Y:S04]  /*1270*/  STS [R27+0x4], R40 ;  /* 0x000004281b007388 */ /* 0x0003e80000000800 */
[----:B------:R2:W-:Y:S04]  /*1280*/  STS [R27+0x14], R22 ;  /* 0x000014161b007388 */ /* 0x0005e80000000800 */
[----:B-1----:R-:W4:Y:S04]  /*1290*/  @!P1 LDG.E.CONSTANT R40, desc[UR6][R16.64] ;  /* 0x0000000610289981 */ /* 0x002f28000c1e9900 */
[----:B--2---:R-:W2:Y:S01]  /*12a0*/  @!P4 LDG.E.CONSTANT R22, desc[UR6][R38.64] ;  /* 0x000000062616c981 */ /* 0x004ea2000c1e9900 */
[----:B0-----:R-:W-:-:S06]  /*12b0*/  @!P5 IMAD.WIDE.U32 R14, R19, 0x4, R14 ;  /* 0x00000004130ed825 */ /* 0x001fcc00078e000e */
[----:B------:R-:W2:Y:S04]  /*12c0*/  @!P5 LDG.E.CONSTANT R15, desc[UR6][R14.64] ;  /* 0x000000060e0fd981 */ /* 0x000ea8000c1e9900 */
[----:B------:R0:W-:Y:S04]  /*12d0*/  STS [R27+0x8], R42 ;  /* 0x0000082a1b007388 */ /* 0x0001e80000000800 */
[----:B------:R0:W-:Y:S04]  /*12e0*/  STS [R27+0xc], R44 ;  /* 0x00000c2c1b007388 */ /* 0x0001e80000000800 */
[----:B------:R0:W-:Y:S04]  /*12f0*/  @!P0 STS [R25], R18 ;  /* 0x0000001219008388 */ /* 0x0001e80000000800 */
[----:B-----5:R0:W-:Y:S01]  /*1300*/  @!P3 STS [R25+0x4], R20 ;  /* 0x000004141900b388 */ /* 0x0201e20000000800 */
[----:B------:R-:W-:Y:S01]  /*1310*/  IMAD.MOV.U32 R12, RZ, RZ, R8 ;  /* 0x000000ffff0c7224 */ /* 0x000fe200078e0008 */
[----:B------:R-:W-:-:S02]  /*1320*/  UMOV UR4, 0x150 ;  /* 0x0000015000047882 */ /* 0x000fc40000000000 */
[----:B---3--:R0:W-:Y:S04]  /*1330*/  @!P2 STS [R25+0xc], R34 ;  /* 0x00000c221900a388 */ /* 0x0081e80000000800 */
[----:B----4-:R0:W-:Y:S04]  /*1340*/  @!P1 STS [R25+0x10], R40 ;  /* 0x0000102819009388 */ /* 0x0101e80000000800 */
[----:B--2---:R0:W-:Y:S04]  /*1350*/  @!P4 STS [R25+0x8], R22 ;  /* 0x000008161900c388 */ /* 0x0041e80000000800 */
[----:B------:R0:W-:Y:S01]  /*1360*/  @!P5 STS [R4+0x14], R15 ;  /* 0x0000140f0400d388 */ /* 0x0001e20000000800 */
[----:B------:R-:W-:Y:S06]  /*1370*/  BAR.SYNC.DEFER_BLOCKING 0x0 ;  /* 0x0000000000007b1d */ /* 0x000fec0000010000 */
.L_x_0:
[----:B0-----:R-:W-:Y:S04]  /*1380*/  LDS.64 R14, [R6+UR4+-0x150] ;  /* 0xfffeb004060e7984 */ /* 0x001fe80008000a00 */
[----:B------:R-:W0:Y:S04]  /*1390*/  LDS.64 R18, [R12+-0x8] ;  /* 0xfffff8000c127984 */ /* 0x000e280000000a00 */
[----:B------:R-:W1:Y:S04]  /*13a0*/  LDS.64 R20, [R6+UR4] ;  /* 0x0000000406147984 */ /* 0x000e680008000a00 */
[----:B------:R-:W2:Y:S01]  /*13b0*/  LDS.64 R16, [R6+UR4+-0xa8] ;  /* 0xffff580406107984 */ /* 0x000ea20008000a00 */
[----:B0-----:R-:W-:Y:S01]  /*13c0*/  FFMA R14, R14, R18, R29 ;  /* 0x000000120e0e7223 */ /* 0x001fe2000000001d */
[----:B------:R-:W-:-:S03]  /*13d0*/  FFMA R29, R18, R15, R35 ;  /* 0x0000000f121d7223 */ /* 0x000fc60000000023 */
[----:B------:R-:W-:Y:S01]  /*13e0*/  FFMA R35, R15, R19, R14 ;  /* 0x000000130f237223 */ /* 0x000fe2000000000e */
[-C--:B-1----:R-:W-:Y:S01]  /*13f0*/  FFMA R20, R20, R18.reuse, R31 ;  /* 0x0000001214147223 */ /* 0x082fe2000000001f */
[----:B------:R-:W0:Y:S01]  /*1400*/  LDS.64 R14, [R6+UR4+0xa8] ;  /* 0x0000a804060e7984 */ /* 0x000e220008000a00 */
[----:B--2---:R-:W-:Y:S01]  /*1410*/  FFMA R22, R18, R17, R23 ;  /* 0x0000001112167223 */ /* 0x004fe20000000017 */
[----:B------:R-:W-:Y:S01]  /*1420*/  FFMA R16, R16, R18, R33 ;  /* 0x0000001210107223 */ /* 0x000fe20000000021 */
[----:B------:R-:W-:Y:S01]  /*1430*/  FFMA R23, R18, R21, R32 ;  /* 0x0000001512177223 */ /* 0x000fe20000000020 */
[-C--:B------:R-:W-:Y:S02]  /*1440*/  FFMA R31, R21, R19.reuse, R20 ;  /* 0x00000013151f7223 */ /* 0x080fe40000000014 */
[----:B------:R-:W1:Y:S01]  /*1450*/  LDS.64 R20, [R6+UR4+-0x148] ;  /* 0xfffeb80406147984 */ /* 0x000e620008000a00 */
[----:B------:R-:W-:-:S03]  /*1460*/  FFMA R34, R17, R19, R16 ;  /* 0x0000001311227223 */ /* 0x000fc60000000010 */
[----:B------:R-:W-:Y:S01]  /*1470*/  LDS.64 R16, [R6+UR4+-0xa0] ;  /* 0xffff600406107984 */ /* 0x000fe20008000a00 */
[----:B0-----:R-:W-:Y:S01]  /*1480*/  FFMA R14, R14, R18, R37 ;  /* 0x000000120e0e7223 */ /* 0x001fe20000000025 */
[----:B------:R-:W-:-:S03]  /*1490*/  FFMA R33, R18, R15, R36 ;  /* 0x0000000f12217223 */ /* 0x000fc60000000024 */
[-C--:B------:R-:W-:Y:S02]  /*14a0*/  FFMA R37, R15, R19.reuse, R14 ;  /* 0x000000130f257223 */ /* 0x080fe4000000000e */
[----:B------:R-:W0:Y:S01]  /*14b0*/  LDS.64 R14, [R12] ;  /* 0x000000000c0e7984 */ /* 0x000e220000000a00 */
[C---:B-1----:R-:W-:Y:S01]  /*14c0*/  FFMA R39, R20.reuse, R19, R29 ;  /* 0x0000001314277223 */ /* 0x042fe2000000001d */
[----:B0-----:R-:W-:-:S03]  /*14d0*/  FFMA R29, R20, R14, R35 ;  /* 0x0000000e141d7223 */ /* 0x001fc60000000023 */
[----:B------:R-:W-:Y:S01]  /*14e0*/  FFMA R36, R14, R21, R39 ;  /* 0x000000150e247223 */ /* 0x000fe20000000027 */
[C---:B------:R-:W-:Y:S01]  /*14f0*/  FFMA R39, R16.reuse, R19, R22 ;  /* 0x0000001310277223 */ /* 0x040fe20000000016 */
[----:B------:R-:W0:Y:S01]  /*1500*/  LDS.64 R20, [R6+UR4+0x8] ;  /* 0x0000080406147984 */ /* 0x000e220008000a00 */
[-C--:B------:R-:W-:Y:S02]  /*1510*/  FFMA R35, R16, R14.reuse, R34 ;  /* 0x0000000e10237223 */ /* 0x080fe40000000022 */
[----:B------:R-:W-:Y:S02]  /*1520*/  FFMA R34, R14, R17, R39 ;  /* 0x000000110e227223 */ /* 0x000fe40000000027 */
[----:B------:R-:W1:Y:S01]  /*1530*/  LDS.64 R16, [R6+UR4+0xb0] ;  /* 0x0000b00406107984 */ /* 0x000e620008000a00 */
[C---:B0-----:R-:W-:Y:S01]  /*1540*/  FFMA R23, R20.reuse, R19, R23 ;  /* 0x0000001314177223 */ /* 0x041fe20000000017 */
[----:B------:R-:W-:-:S03]  /*1550*/  FFMA R31, R20, R14, R31 ;  /* 0x0000000e141f7223 */ /* 0x000fc6000000001f */
[----:B------:R-:W-:Y:S01]  /*1560*/  FFMA R32, R14, R21, R23 ;  /* 0x000000150e207223 */ /* 0x000fe20000000017 */
[C---:B-1----:R-:W-:Y:S01]  /*1570*/  FFMA R21, R16.reuse, R19, R33 ;  /* 0x0000001310157223 */ /* 0x042fe20000000021 */
[----:B------:R-:W-:Y:S01]  /*1580*/  FFMA R33, R16, R14, R37 ;  /* 0x0000000e10217223 */ /* 0x000fe20000000025 */
[----:B------:R-:W0:Y:S02]  /*1590*/  LDS.64 R18, [R6+UR4+0x1f8] ;  /* 0x0001f80406127984 */ /* 0x000e240008000a00 */
[----:B------:R-:W-:Y:S02]  /*15a0*/  FFMA R14, R14, R17, R21 ;  /* 0x000000110e0e7223 */ /* 0x000fe40000000015 */
[----:B------:R-:W1:Y:S04]  /*15b0*/  LDS.64 R22, [R6+UR4+0x150] ;  /* 0x0001500406167984 */ /* 0x000e680008000a00 */
[----:B------:R-:W2:Y:S04]  /*15c0*/  LDS.64 R16, [R6+UR4+0x2a0] ;  /* 0x0002a00406107984 */ /* 0x000ea80008000a00 */
[----:B------:R-:W3:Y:S01]  /*15d0*/  LDS.64 R20, [R12+0x8] ;  /* 0x000008000c147984 */ /* 0x000ee20000000a00 */
[-C--:B0-----:R-:W-:Y:S01]  /*15e0*/  FFMA R35, R18, R15.reuse, R35 ;  /* 0x0000000f12237223 */ /* 0x081fe20000000023 */
[-C--:B-1----:R-:W-:Y:S01]  /*15f0*/  FFMA R37, R22, R15.reuse, R29 ;  /* 0x0000000f16257223 */ /* 0x082fe2000000001d */
[-C--:B------:R-:W-:Y:S01]  /*1600*/  FFMA R29, R23, R15.reuse, R36 ;  /* 0x0000000f171d7223 */ /* 0x080fe20000000024 */
[-C--:B--2---:R-:W-:Y:S01]  /*1610*/  FFMA R16, R16, R15.reuse, R31 ;  /* 0x0000000f10107223 */ /* 0x084fe2000000001f */
[----:B------:R-:W-:Y:S01]  /*1620*/  FFMA R31, R19, R15, R34 ;  /* 0x0000000f131f7223 */ /* 0x000fe20000000022 */
[C---:B---3--:R-:W-:Y:S01]  /*1630*/  FFMA R34, R20.reuse, R19, R35 ;  /* 0x0000001314227223 */ /* 0x048fe20000000023 */
[C---:B------:R-:W-:Y:S01]  /*1640*/  FFMA R18, R20.reuse, R23, R37 ;  /* 0x0000001714127223 */ /* 0x040fe20000000025 */
[----:B------:R-:W-:Y:S01]  /*1650*/  FFMA R35, R17, R15, R32 ;  /* 0x0000000f11237223 */ /* 0x000fe20000000020 */
[----:B------:R-:W0:Y:S01]  /*1660*/  LDS.64 R22, [R6+UR4+0x348] ;  /* 0x0003480406167984 */ /* 0x000e220008000a00 */
[----:B------:R-:W-:-:S03]  /*1670*/  FFMA R32, R20, R17, R16 ;  /* 0x0000001114207223 */ /* 0x000fc60000000010 */
[----:B------:R-:W1:Y:S01]  /*1680*/  LDS.64 R16, [R6+UR4+0x158] ;  /* 0x0001580406107984 */ /* 0x000e620008000a00 */
[-C--:B0-----:R-:W-:Y:S01]  /*1690*/  FFMA R33, R22, R15.reuse, R33 ;  /* 0x0000000f16217223 */ /* 0x081fe20000000021 */
[----:B------:R-:W-:Y:S02]  /*16a0*/  FFMA R37, R23, R15, R14 ;  /* 0x0000000f17257223 */ /* 0x000fe4000000000e */
[----:B------:R-:W0:Y:S01]  /*16b0*/  LDS.64 R14, [R6+UR4+0x200] ;  /* 0x00020004060e7984 */ /* 0x000e220008000a00 */
[C---:B-1----:R-:W-:Y:S01]  /*16c0*/  FFMA R36, R16.reuse, R20, R29 ;  /* 0x0000001410247223 */ /* 0x042fe2000000001d */
[----:B------:R-:W-:Y:S01]  /*16d0*/  FFMA R29, R16, R21, R18 ;  /* 0x00000015101d7223 */ /* 0x000fe20000000012 */
[----:B------:R-:W-:Y:S01]  /*16e0*/  FFMA R22, R20, R23, R33 ;  /* 0x0000001714167223 */ /* 0x000fe20000000021 */
[----:B------:R-:W1:Y:S01]  /*16f0*/  LDS.64 R18, [R6+UR4+0x2a8] ;  /* 0x0002a80406127984 */ /* 0x000e620008000a00 */
[----:B------:R-:W-:-:S03]  /*1700*/  FFMA R33, R17, R21, R36 ;  /* 0x0000001511217223 */ /* 0x000fc60000000024 */
[----:B------:R-:W2:Y:S01]  /*1710*/  LDS.64 R16, [R6+UR4+0x350] ;  /* 0x0003500406107984 */ /* 0x000ea20008000a00 */
[CC--:B0-----:R-:W-:Y:S01]  /*1720*/  FFMA R36, R14.reuse, R20.reuse, R31 ;  /* 0x000000140e247223 */ /* 0x0c1fe2000000001f */
[-C--:B------:R-:W-:Y:S01]  /*1730*/  FFMA R31, R14, R21.reuse, R34 ;  /* 0x000000150e1f7223 */ /* 0x080fe20000000022 */
[CC--:B-1----:R-:W-:Y:S01]  /*1740*/  FFMA R14, R18.reuse, R20.reuse, R35 ;  /* 0x00000014120e7223 */ /* 0x0c2fe20000000023 */
[-C--:B------:R-:W-:Y:S01]  /*1750*/  FFMA R35, R18, R21.reuse, R32 ;  /* 0x0000001512237223 */ /* 0x080fe20000000020 */
[-C--:B------:R-:W-:Y:S02]  /*1760*/  FFMA R23, R15, R21.reuse, R36 ;  /* 0x000000150f177223 */ /* 0x080fe40000000024 */
[-C--:B------:R-:W-:Y:S01]  /*1770*/  FFMA R32, R19, R21.reuse, R14 ;  /* 0x0000001513207223 */ /* 0x080fe2000000000e */
[C---:B--2---:R-:W-:Y:S01]  /*1780*/  FFMA R20, R16.reuse, R20, R37 ;  /* 0x0000001410147223 */ /* 0x044fe20000000025 */
[----:B------:R-:W-:Y:S01]  /*1790*/  LDS.64 R14, [R6+UR4+0x3f0] ;  /* 0x0003f004060e7984 */ /* 0x000fe20008000a00 */
[----:B------:R-:W-:-:S02]  /*17a0*/  FFMA R37, R16, R21, R22 ;  /* 0x0000001510257223 */ /* 0x000fc40000000016 */
[----:B------:R-:W-:Y:S01]  /*17b0*/  FFMA R22, R17, R21, R20 ;  /* 0x0000001511167223 */ /* 0x000fe20000000014 */
[----:B------:R-:W0:Y:S04]  /*17c0*/  LDS.64 R18, [R12+0x10] ;  /* 0x000010000c127984 */ /* 0x000e280000000a00 */
[----:B------:R-:W1:Y:S04]  /*17d0*/  LDS.64 R20, [R6+UR4+0x540] ;  /* 0x0005400406147984 */ /* 0x000e680008000a00 */
[----:B------:R-:W2:Y:S01]  /*17e0*/  LDS.64 R16, [R6+UR4+0x498] ;  /* 0x0004980406107984 */ /* 0x000ea20008000a00 */
[----:B0-----:R-:W-:Y:S01]  /*17f0*/  FFMA R14, R14, R18, R29 ;  /* 0x000000120e0e7223 */ /* 0x001fe2000000001d */
[----:B------:R-:W-:-:S03]  /*1800*/  FFMA R33, R18, R15, R33 ;  /* 0x0000000f12217223 */ /* 0x000fc60000000021 */
[----:B------:R-:W-:Y:S01]  /*1810*/  FFMA R29, R15, R19, R14 ;  /* 0x000000130f1d7223 */ /* 0x000fe2000000000e */
[-C--:B-1----:R-:W-:Y:S01]  /*1820*/  FFMA R20, R20, R18.reuse, R35 ;  /* 0x0000001214147223 */ /* 0x082fe20000000023 */
[----:B------:R-:W0:Y:S01]  /*1830*/  LDS.64 R14, [R6+UR4+0x5e8] ;  /* 0x0005e804060e7984 */ /* 0x000e220008000a00 */
[-C--:B--2---:R-:W-:Y:S01]  /*1840*/  FFMA R16, R16, R18.reuse, R31 ;  /* 0x0000001210107223 */ /* 0x084fe2000000001f */
[C---:B------:R-:W-:Y:S01]  /*1850*/  FFMA R35, R18.reuse, R17, R23 ;  /* 0x0000001112237223 */ /* 0x040fe20000000017 */
[----:B------:R-:W-:Y:S01]  /*1860*/  FFMA R23, R18, R21, R32 ;  /* 0x0000001512177223 */ /* 0x000fe20000000020 */
[-C--:B------:R-:W-:Y:S01]  /*1870*/  FFMA R31, R21, R19.reuse, R20 ;  /* 0x00000013151f7223 */ /* 0x080fe20000000014 */
[----:B------:R-:W-:Y:S01]  /*1880*/  FFMA R36, R17, R19, R16 ;  /* 0x0000001311247223 */ /* 0x000fe20000000010 */
[----:B------:R-:W1:Y:S04]  /*1890*/  LDS.64 R20, [R6+UR4+0x3f8] ;  /* 0x0003f80406147984 */ /* 0x000e680008000a00 */
[----:B------:R-:W2:Y:S01]  /*18a0*/  LDS.64 R16, [R6+UR4+0x4a0] ;  /* 0x0004a00406107984 */ /* 0x000ea20008000a00 */
[----:B0-----:R-:W-:Y:S01]  /*18b0*/  FFMA R14, R14, R18, R37 ;  /* 0x000000120e0e7223 */ /* 0x001fe20000000025 */
[----:B------:R-:W-:-:S03]  /*18c0*/  FFMA R37, R18, R15, R22 ;  /* 0x0000000f12257223 */ /* 0x000fc60000000016 */
[-C--:B------:R-:W-:Y:S02]  /*18d0*/  FFMA R18, R15, R19.reuse, R14 ;  /* 0x000000130f127223 */ /* 0x080fe4000000000e */
[----:B------:R-:W0:Y:S01]  /*18e0*/  LDS.64 R14, [R12+0x18] ;  /* 0x000018000c0e7984 */ /* 0x000e220000000a00 */
[-C--:B-1----:R-:W-:Y:S01]  /*18f0*/  FFMA R33, R20, R19.reuse, R33 ;  /* 0x0000001314217223 */ /* 0x082fe20000000021 */
[----:B--2---:R-:W-:Y:S01]  /*1900*/  FFMA R35, R16, R19, R35 ;  /* 0x0000001310237223 */ /* 0x004fe20000000023 */
[-C--:B0-----:R-:W-:Y:S02]  /*1910*/  FFMA R29, R20, R14.reuse, R29 ;  /* 0x0000000e141d7223 */ /* 0x081fe4000000001d */
[----:B------:R-:W-:Y:S01]  /*1920*/  FFMA R34, R14, R21, R33 ;  /* 0x000000150e227223 */ /* 0x000fe20000000021 */
[----:B------:R-:W-:Y:S01]  /*1930*/  FFMA R33, R16, R14, R36 ;  /* 0x0000000e10217223 */ /* 0x000fe20000000024 */
[----:B------:R-:W0:Y:S01]  /*1940*/  LDS.64 R20, [R6+UR4+0x548] ;  /* 0x0005480406147984 */ /* 0x000e220008000a00 */
[----:B------:R-:W-:-:S03]  /*1950*/  FFMA R32, R14, R17, R35 ;  /* 0x000000110e207223 */ /* 0x000fc60000000023 */
[----:B------:R-:W1:Y:S01]  /*1960*/  LDS.64 R16, [R6+UR4+0x5f0] ;  /* 0x0005f00406107984 */ /* 0x000e620008000a00 */
[C---:B0-----:R-:W-:Y:S01]  /*1970*/  FFMA R23, R20.reuse, R19, R23 ;  /* 0x0000001314177223 */ /* 0x041fe20000000017 */
[----:B------:R-:W-:-:S03]  /*1980*/  FFMA R31, R20, R14, R31 ;  /* 0x0000000e141f7223 */ /* 0x000fc6000000001f */
[----:B------:R-:W-:Y:S01]  /*1990*/  FFMA R36, R14, R21, R23 ;  /* 0x000000150e247223 */ /* 0x000fe20000000017 */
[C---:B-1----:R-:W-:Y:S01]  /*19a0*/  FFMA R37, R16.reuse, R19, R37 ;  /* 0x0000001310257223 */ /* 0x042fe20000000025 */
[----:B------:R-:W0:Y:S01]  /*19b0*/  LDS.64 R22, [R6+UR4+0x690] ;  /* 0x0006900406167984 */ /* 0x000e220008000a00 */
[----:B------:R-:W-:Y:S02]  /*19c0*/  FFMA R35, R16, R14, R18 ;  /* 0x0000000e10237223 */ /* 0x000fe40000000012 */
[----:B------:R-:W-:Y:S01]  /*19d0*/  FFMA R14, R14, R17, R37 ;  /* 0x000000110e0e7223 */ /* 0x000fe20000000025 */
[----:B------:R-:W1:Y:S04]  /*19e0*/  LDS.64 R18, [R6+UR4+0x738] ;  /* 0x0007380406127984 */ /* 0x000e680008000a00 */
[----:B------:R2:W3:Y:S04]  /*19f0*/  LDS.64 R20, [R12+0x20] ;  /* 0x000020000c147984 */ /* 0x0004e80000000a00 */
[----:B------:R-:W4:Y:S01]  /*1a00*/  LDS.64 R16, [R6+UR4+0x7e0] ;  /* 0x0007e00406107984 */ /* 0x000f220008000a00 */
[----:B--2---:R-:W-:Y:S01]  /*1a10*/  IADD3 R12, PT, PT, R12, 0x30, RZ ;  /* 0x000000300c0c7810 */ /* 0x004fe20007ffe0ff */
[-C--:B0-----:R-:W-:Y:S01]  /*1a20*/  FFMA R39, R22, R15.reuse, R29 ;  /* 0x0000000f16277223 */ /* 0x081fe2000000001d */
[-C--:B------:R-:W-:Y:S01]  /*1a30*/  FFMA R29, R23, R15.reuse, R34 ;  /* 0x0000000f171d7223 */ /* 0x080fe20000000022 */
[-C--:B-1----:R-:W-:Y:S01]  /*1a40*/  FFMA R37, R18, R15.reuse, R33 ;  /* 0x0000000f12257223 */ /* 0x082fe20000000021 */
[----:B------:R-:W-:Y:S01]  /*1a50*/  FFMA R33, R19, R15, R32 ;  /* 0x0000000f13217223 */ /* 0x000fe20000000020 */
[----:B---3--:R-:W-:-:S02]  /*1a60*/  FFMA R18, R20, R23, R39 ;  /* 0x0000001714127223 */ /* 0x008fc40000000027 */
[----:B------:R-:W-:Y:S01]  /*1a70*/  FFMA R19, R20, R19, R37 ;  /* 0x0000001314137223 */ /* 0x000fe20000000025 */
[----:B------:R-:W0:Y:S01]  /*1a80*/  LDS.64 R22, [R6+UR4+0x888] ;  /* 0x0008880406167984 */ /* 0x000e220008000a00 */
[-C--:B----4-:R-:W-:Y:S01]  /*1a90*/  FFMA R16, R16, R15.reuse, R31 ;  /* 0x0000000f10107223 */ /* 0x090fe2000000001f */
[----:B------:R-:W-:-:S03]  /*1aa0*/  FFMA R31, R17, R15, R36 ;  /* 0x0000000f111f7223 */ /* 0x000fc60000000024 */
[----:B------:R-:W-:Y:S02]  /*1ab0*/  FFMA R32, R20, R17, R16 ;  /* 0x0000001114207223 */ /* 0x000fe40000000010 */
[----:B------:R-:W1:Y:S01]  /*1ac0*/  LDS.64 R16, [R6+UR4+0x698] ;  /* 0x0006980406107984 */ /* 0x000e620008000a00 */
[-C--:B0-----:R-:W-:Y:S01]  /*1ad0*/  FFMA R35, R22, R15.reuse, R35 ;  /* 0x0000000f16237223 */ /* 0x081fe20000000023 */
[----:B------:R-:W-:Y:S02]  /*1ae0*/  FFMA R37, R23, R15, R14 ;  /* 0x0000000f17257223 */ /* 0x000fe4000000000e */
[----:B------:R-:W0:Y:S01]  /*1af0*/  LDS.64 R14, [R6+UR4+0x740] ;  /* 0x00074004060e7984 */ /* 0x000e220008000a00 */
[----:B------:R-:W-:Y:S01]  /*1b00*/  FFMA R22, R20, R23, R35 ;  /* 0x0000001714167223 */ /* 0x000fe20000000023 */
[C---:B-1----:R-:W-:Y:S01]  /*1b10*/  FFMA R34, R16.reuse, R20, R29 ;  /* 0x0000001410227223 */ /* 0x042fe2000000001d */
[----:B------:R-:W-:-:S03]  /*1b20*/  FFMA R29, R16, R21, R18 ;  /* 0x00000015101d7223 */ /* 0x000fc60000000012 */
[-C--:B------:R-:W-:Y:S02]  /*1b30*/  FFMA R35, R17, R21.reuse, R34 ;  /* 0x0000001511237223 */ /* 0x080fe40000000022 */
[----:B------:R-:W1:Y:S01]  /*1b40*/  LDS.64 R16, [R6+UR4+0x7e8] ;  /* 0x0007e80406107984 */ /* 0x000e620008000a00 */
[C---:B0-----:R-:W-:Y:S01]  /*1b50*/  FFMA R34, R14.reuse, R20, R33 ;  /* 0x000000140e227223 */ /* 0x041fe20000000021 */
[-C--:B------:R-:W-:Y:S02]  /*1b60*/  FFMA R33, R14, R21.reuse, R19 ;  /* 0x000000150e217223 */ /* 0x080fe40000000013 */
[----:B------:R-:W0:Y:S01]  /*1b70*/  LDS.64 R18, [R6+UR4+0x890] ;  /* 0x0008900406127984 */ /* 0x000e220008000a00 */
[----:B------:R-:W-:Y:S01]  /*1b80*/  UIADD3 UR4, UPT, UPT, UR4, 0xa80, URZ ;  /* 0x00000a8004047890 */ /* 0x000fe2000fffe0ff */
[----:B------:R-:W-:-:S03]  /*1b90*/  FFMA R23, R15, R21, R34 ;  /* 0x000000150f177223 */ /* 0x000fc60000000022 */
[----:B------:R-:W-:Y:S01]  /*1ba0*/  UISETP.NE.AND UP0, UPT, UR4, 0x4050, UPT ;  /* 0x000040500400788c */ /* 0x000fe2000bf05270 */
[C---:B-1----:R-:W-:Y:S01]  /*1bb0*/  FFMA R14, R16.reuse, R20, R31 ;  /* 0x00000014100e7223 */ /* 0x042fe2000000001f */
[----:B------:R-:W-:-:S03]  /*1bc0*/  FFMA R31, R16, R21, R32 ;  /* 0x00000015101f7223 */ /* 0x000fc60000000020 */
[-C--:B------:R-:W-:Y:S01]  /*1bd0*/  FFMA R32, R17, R21.reuse, R14 ;  /* 0x0000001511207223 */ /* 0x080fe2000000000e */
[C---:B0-----:R-:W-:Y:S01]  /*1be0*/  FFMA R20, R18.reuse, R20, R37 ;  /* 0x0000001412147223 */ /* 0x041fe20000000025 */
[----:B------:R-:W-:-:S03]  /*1bf0*/  FFMA R37, R18, R21, R22 ;  /* 0x0000001512257223 */ /* 0x000fc60000000016 */
[----:B------:R-:W-:Y:S01]  /*1c00*/  FFMA R36, R19, R21, R20 ;  /* 0x0000001513247223 */ /* 0x000fe20000000014 */
[----:B------:R-:W-:Y:S06]  /*1c10*/  BRA.U UP0, `(.L_x_0) ;  /* 0xfffffff500d87547 */ /* 0x000fec000b83ffff */
[----:B------:R-:W-:-:S04]  /*1c20*/  IADD3 R11, PT, PT, R11, 0x1, RZ ;  /* 0x000000010b0b7810 */ /* 0x000fc80007ffe0ff */
[----:B------:R-:W-:-:S13]  /*1c30*/  ISETP.NE.AND P6, PT, R11, 0x3, PT ;  /* 0x000000030b00780c */ /* 0x000fda0003fc5270 */
[----:B------:R-:W-:Y:S05]  /*1c40*/  @P6 BRA `(.L_x_1) ;  /* 0xfffffff000246947 */ /* 0x000fea000383ffff */
[----:B------:R-:W-:-:S04]  /*1c50*/  IADD3 R7, PT, PT, R7, 0x1, RZ ;  /* 0x0000000107077810 */ /* 0x000fc80007ffe0ff */
[----:B------:R-:W-:-:S13]  /*1c60*/  ISETP.NE.AND P6, PT, R7, 0x8, PT ;  /* 0x000000080700780c */ /* 0x000fda0003fc5270 */
[----:B------:R-:W-:Y:S05]  /*1c70*/  @P6 BRA `(.L_x_2) ;  /* 0xfffffff000046947 */ /* 0x000fea000383ffff */
[----:B------:R-:W0:Y:S01]  /*1c80*/  S2R R0, SR_TID.Z ;  /* 0x0000000000007919 */ /* 0x000e220000002300 */
[----:B------:R-:W1:Y:S01]  /*1c90*/  LDC.64 R6, c[0x0][0x390] ;  /* 0x0000e400ff067b82 */ /* 0x000e620000000a00 */
[----:B------:R-:W2:Y:S01]  /*1ca0*/  S2R R4, SR_TID.Y ;  /* 0x0000000000047919 */ /* 0x000ea20000002200 */
[----:B------:R-:W3:Y:S01]  /*1cb0*/  S2R R3, SR_TID.X ;  /* 0x0000000000037919 */ /* 0x000ee20000002100 */
[----:B0-----:R-:W-:-:S04]  /*1cc0*/  IMAD R0, R0, 0x310, RZ ;  /* 0x0000031000007824 */ /* 0x001fc800078e02ff */
[----:B------:R-:W-:-:S04]  /*1cd0*/  IMAD R5, R5, 0x4980, R0 ;  /* 0x0000498005057824 */ /* 0x000fc800078e0200 */
[----:B--2---:R-:W-:Y:S01]  /*1ce0*/  IMAD R5, R4, 0x1c, R5 ;  /* 0x0000001c04057824 */ /* 0x004fe200078e0205 */
[----:B---3--:R-:W-:-:S04]  /*1cf0*/  SHF.L.U32 R0, R3, 0x1, RZ ;  /* 0x0000000103007819 */ /* 0x008fc800000006ff */
[----:B------:R-:W-:-:S04]  /*1d00*/  LEA R5, R2, R5, 0x2 ;  /* 0x0000000502057211 */ /* 0x000fc800078e10ff */
[----:B------:R-:W-:-:S05]  /*1d10*/  IADD3 R5, PT, PT, R0, R5, RZ ;  /* 0x0000000500057210 */ /* 0x000fca0007ffe0ff */
[----:B-1----:R-:W-:-:S05]  /*1d20*/  IMAD.WIDE.U32 R6, R5, 0x4, R6 ;  /* 0x0000000405067825 */ /* 0x002fca00078e0006 */
[----:B------:R-:W-:Y:S04]  /*1d30*/  STG.E desc[UR6][R6.64], R29 ;  /* 0x0000001d06007986 */ /* 0x000fe8000c101906 */
[----:B------:R-:W-:Y:S04]  /*1d40*/  STG.E desc[UR6][R6.64+0x310], R33 ;  /* 0x0003102106007986 */ /* 0x000fe8000c101906 */
[----:B------:R-:W-:Y:S04]  /*1d50*/  STG.E desc[UR6][R6.64+0x620], R31 ;  /* 0x0006201f06007986 */ /* 0x000fe8000c101906 */
[----:B------:R-:W-:Y:S04]  /*1d60*/  STG.E desc[UR6][R6.64+0x930], R37 ;  /* 0x0009302506007986 */ /* 0x000fe8000c101906 */
[----:B------:R-:W-:Y:S04]  /*1d70*/  STG.E desc[UR6][R6.64+0x4], R35 ;  /* 0x0000042306007986 */ /* 0x000fe8000c101906 */
[----:B------:R-:W-:Y:S04]  /*1d80*/  STG.E desc[UR6][R6.64+0x314], R23 ;  /* 0x0003141706007986 */ /* 0x000fe8000c101906 */
[----:B------:R-:W-:Y:S04]  /*1d90*/  STG.E desc[UR6][R6.64+0x624], R32 ;  /* 0x0006242006007986 */ /* 0x000fe8000c101906 */
[----:B------:R-:W-:Y:S01]  /*1da0*/  STG.E desc[UR6][R6.64+0x934], R36 ;  /* 0x0009342406007986 */ /* 0x000fe2000c101906 */
[----:B------:R-:W-:Y:S05]  /*1db0*/  EXIT ;  /* 0x000000000000794d */ /* 0x000fea0003800000 */
.L_x_3:
[----:B------:R-:W-:-:S00]  /*1dc0*/  BRA `(.L_x_3) ;  /* 0xfffffffc00fc7947 */ /* 0x000fc0000383ffff */
[----:B------:R-:W-:-:S00]  /*1dd0*/  NOP ;  /* 0x0000000000007918 */ /* 0x000fc00000000000 */
        /* <DEDUP_REMOVED lines=10> */
.L_x_4:


//--------------------- .nv.shared.default_function_kernel0 --------------------------
	.section	.nv.shared.default_function_kernel0,"aw",@nobits
	.sectionflags	@""
	.align	4
.nv.shared.default_function_kernel0:
	.zero		24064


//--------------------- .nv.shared.reserved.0     --------------------------
	.section	.nv.shared.reserved.0,"aw",@nobits
	.weak		__nv_reservedSMEM_offset_0_alias
	.size		__nv_reservedSMEM_offset_0_alias, 0, 64
	.other		__nv_reservedSMEM_offset_0_alias,@"STO_CUDA_RESERVED_SHARED STV_DEFAULT"
__nv_reservedSMEM_offset_0_alias:
	.zero		0
	.zero		64


//--------------------- .nv.constant0.default_function_kernel0 --------------------------
	.section	.nv.constant0.default_function_kernel0,"a",@progbits
	.sectionflags	@""
	.align	4
.nv.constant0.default_function_kernel0:
	.zero		920


//--------------------- SYMBOLS --------------------------

	.type		.nv.reservedSmem.offset0,@object
	.size		.nv.reservedSmem.offset0,0x4
	.type		.nv.reservedSmem.cap,@object
	.size		.nv.reservedSmem.cap,0x4
